	.target	sm_100a

	.elftype	@"ET_EXEC"


//--------------------- .note.nv.tkinfo           --------------------------
	.section	.note.nv.tkinfo,"",@"SHT_NOTE"
	.sectionflags	@"SHF_NOTE_NV_TKINFO"
	.tkinfo
        /*0018*/ 	.word	0x00000002
        /*0030*/ 	.string	""
        /*0030*/ 	.string	"ptxas"
        /*0030*/ 	.string	"Cuda compilation tools, release 13.0, V13.0.88"
        /*0030*/ 	.string	"Build cuda_13.0.r13.0/compiler.36424714_0"
        /*0030*/ 	.string	"-arch sm_100a -m 64 "



//--------------------- .note.nv.cuinfo           --------------------------
	.section	.note.nv.cuinfo,"",@"SHT_NOTE"
	.sectionflags	@"SHF_NOTE_NV_CUINFO"
        /*0018*/ 	.short	0x0002
        /*001a*/ 	.short	0x0064
        /*001c*/ 	.short	0x0082
	.zero		2


//--------------------- .nv.info                  --------------------------
	.section	.nv.info,"",@"SHT_CUDA_INFO"
	.align	4


	//----- nvinfo : EIATTR_REGCOUNT
	.align		4
        /*0000*/ 	.byte	0x04, 0x2f
        /*0002*/ 	.short	(.L_19 - .L_18)
	.align		4
.L_18:
        /*0004*/ 	.word	index@(_ZN7cutlass13device_kernelINS_4gemm6kernel13GemmUniversalIN4cute5tupleIJiiiiEEENS1_10collective13CollectiveMmaINS1_35MainloopSm100TmaUmmaWarpSpecializedILi32ELi2ELi4ENS5_IJNS4_1CILi2EEENSA_ILi1EEESC_EEEEENS5_IJNSA_ILi256EEENSA_ILi128EEENSA_ILi32EEEEEENS_12float_e4m3_tENS5_IJlSC_lEEESJ_SK_NS4_8TiledMMAINS4_8MMA_AtomIJNS4_10MMA_TraitsINS4_25SM100_MMA_F8F6F4_2x1SM_SSEJSJ_SJ_fSF_SG_NS4_17integral_constantINS4_4UMMA5MajorELSR_0EEESS_NSP_INSQ_7ScaleInELST_0EEESU_EEEEEENS4_6LayoutINS5_IJSC_SC_SC_EEENS5_IJNSA_ILi0EEESZ_SZ_EEEEENS5_IJNS4_10UnderscoreES12_S12_EEEEENS4_18SM100_TMA_2SM_LOADENS4_14ComposedLayoutINS4_7SwizzleILi1ELi4ELi3EEENS4_18smem_ptr_flag_bitsILi8EEENSX_INS5_IJNSA_ILi8EEESH_EEENS5_IJSH_SC_EEEEEEEvNS4_8identityES15_S1F_vS1G_EENS_8epilogue10collective18CollectiveEpilogueINS1I_23Sm100TmaWarpSpecializedILi2ELi2ELi64ELb0ELb0EEEJNS5_IJSG_SG_SH_EEENS5_IJNSX_ISG_SC_EENSX_INSA_ILi64EEESC_EEEEESJ_SK_SJ_SK_NS1I_6fusion15FusionCallbacksIS1M_NS1S_17LinearCombinationISJ_fSJ_fLNS_15FloatRoundStyleE2EEES1N_S1R_JEEENS4_5SM1004TMEM4LOAD26SM100_TMEM_LOAD_32dp32b64xENS4_13SM90_TMA_LOADENS16_INS17_ILi2ELi4ELi3EEES1A_NSX_INS5_IJS1B_S1P_EEENS5_IJS1P_SC_EEEEEEENS4_39AutoVectorizingCopyWithAssumedAlignmentILi128EEENS4_14SM90_TMA_STOREES27_S29_S29_EEEvvEEEEvNT_6ParamsE)
        /*0008*/ 	.word	0x000000de


	//----- nvinfo : EIATTR_FRAME_SIZE
	.align		4
.L_19:
        /*000c*/ 	.byte	0x04, 0x11
        /*000e*/ 	.short	(.L_21 - .L_20)
	.align		4
.L_20:
        /*0010*/ 	.word	index@($__internal_2_$__cuda_sm10x_tcgen05_guardrail_trap_unallocated_columns_being_dealloced)
        /*0014*/ 	.word	0x00000000


	//----- nvinfo : EIATTR_FRAME_SIZE
	.align		4
.L_21:
        /*0018*/ 	.byte	0x04, 0x11
        /*001a*/ 	.short	(.L_23 - .L_22)
	.align		4
.L_22:
        /*001c*/ 	.word	index@($__internal_1_$__cuda_sm10x_tcgen05_guardrail_trap_phase_invalid_during_alloc)
        /*0020*/ 	.word	0x00000000


	//----- nvinfo : EIATTR_FRAME_SIZE
	.align		4
.L_23:
        /*0024*/ 	.byte	0x04, 0x11
        /*0026*/ 	.short	(.L_25 - .L_24)
	.align		4
.L_24:
        /*0028*/ 	.word	index@($__internal_0_$__cuda_sm10x_tcgen05_guardrail_trap_col_being_dealloced_not_returned_by_alloc)
        /*002c*/ 	.word	0x00000000


	//----- nvinfo : EIATTR_FRAME_SIZE
	.align		4
.L_25:
        /*0030*/ 	.byte	0x04, 0x11
        /*0032*/ 	.short	(.L_27 - .L_26)
	.align		4
.L_26:
        /*0034*/ 	.word	index@(_ZN7cutlass13device_kernelINS_4gemm6kernel13GemmUniversalIN4cute5tupleIJiiiiEEENS1_10collective13CollectiveMmaINS1_35MainloopSm100TmaUmmaWarpSpecializedILi32ELi2ELi4ENS5_IJNS4_1CILi2EEENSA_ILi1EEESC_EEEEENS5_IJNSA_ILi256EEENSA_ILi128EEENSA_ILi32EEEEEENS_12float_e4m3_tENS5_IJlSC_lEEESJ_SK_NS4_8TiledMMAINS4_8MMA_AtomIJNS4_10MMA_TraitsINS4_25SM100_MMA_F8F6F4_2x1SM_SSEJSJ_SJ_fSF_SG_NS4_17integral_constantINS4_4UMMA5MajorELSR_0EEESS_NSP_INSQ_7ScaleInELST_0EEESU_EEEEEENS4_6LayoutINS5_IJSC_SC_SC_EEENS5_IJNSA_ILi0EEESZ_SZ_EEEEENS5_IJNS4_10UnderscoreES12_S12_EEEEENS4_18SM100_TMA_2SM_LOADENS4_14ComposedLayoutINS4_7SwizzleILi1ELi4ELi3EEENS4_18smem_ptr_flag_bitsILi8EEENSX_INS5_IJNSA_ILi8EEESH_EEENS5_IJSH_SC_EEEEEEEvNS4_8identityES15_S1F_vS1G_EENS_8epilogue10collective18CollectiveEpilogueINS1I_23Sm100TmaWarpSpecializedILi2ELi2ELi64ELb0ELb0EEEJNS5_IJSG_SG_SH_EEENS5_IJNSX_ISG_SC_EENSX_INSA_ILi64EEESC_EEEEESJ_SK_SJ_SK_NS1I_6fusion15FusionCallbacksIS1M_NS1S_17LinearCombinationISJ_fSJ_fLNS_15FloatRoundStyleE2EEES1N_S1R_JEEENS4_5SM1004TMEM4LOAD26SM100_TMEM_LOAD_32dp32b64xENS4_13SM90_TMA_LOADENS16_INS17_ILi2ELi4ELi3EEES1A_NSX_INS5_IJS1B_S1P_EEENS5_IJS1P_SC_EEEEEEENS4_39AutoVectorizingCopyWithAssumedAlignmentILi128EEENS4_14SM90_TMA_STOREES27_S29_S29_EEEvvEEEEvNT_6ParamsE)
        /*0038*/ 	.word	0x00000000


	//----- nvinfo : EIATTR_MIN_STACK_SIZE
	.align		4
.L_27:
        /*003c*/ 	.byte	0x04, 0x12
        /*003e*/ 	.short	(.L_29 - .L_28)
	.align		4
.L_28:
        /*0040*/ 	.word	index@(_ZN7cutlass13device_kernelINS_4gemm6kernel13GemmUniversalIN4cute5tupleIJiiiiEEENS1_10collective13CollectiveMmaINS1_35MainloopSm100TmaUmmaWarpSpecializedILi32ELi2ELi4ENS5_IJNS4_1CILi2EEENSA_ILi1EEESC_EEEEENS5_IJNSA_ILi256EEENSA_ILi128EEENSA_ILi32EEEEEENS_12float_e4m3_tENS5_IJlSC_lEEESJ_SK_NS4_8TiledMMAINS4_8MMA_AtomIJNS4_10MMA_TraitsINS4_25SM100_MMA_F8F6F4_2x1SM_SSEJSJ_SJ_fSF_SG_NS4_17integral_constantINS4_4UMMA5MajorELSR_0EEESS_NSP_INSQ_7ScaleInELST_0EEESU_EEEEEENS4_6LayoutINS5_IJSC_SC_SC_EEENS5_IJNSA_ILi0EEESZ_SZ_EEEEENS5_IJNS4_10UnderscoreES12_S12_EEEEENS4_18SM100_TMA_2SM_LOADENS4_14ComposedLayoutINS4_7SwizzleILi1ELi4ELi3EEENS4_18smem_ptr_flag_bitsILi8EEENSX_INS5_IJNSA_ILi8EEESH_EEENS5_IJSH_SC_EEEEEEEvNS4_8identityES15_S1F_vS1G_EENS_8epilogue10collective18CollectiveEpilogueINS1I_23Sm100TmaWarpSpecializedILi2ELi2ELi64ELb0ELb0EEEJNS5_IJSG_SG_SH_EEENS5_IJNSX_ISG_SC_EENSX_INSA_ILi64EEESC_EEEEESJ_SK_SJ_SK_NS1I_6fusion15FusionCallbacksIS1M_NS1S_17LinearCombinationISJ_fSJ_fLNS_15FloatRoundStyleE2EEES1N_S1R_JEEENS4_5SM1004TMEM4LOAD26SM100_TMEM_LOAD_32dp32b64xENS4_13SM90_TMA_LOADENS16_INS17_ILi2ELi4ELi3EEES1A_NSX_INS5_IJS1B_S1P_EEENS5_IJS1P_SC_EEEEEEENS4_39AutoVectorizingCopyWithAssumedAlignmentILi128EEENS4_14SM90_TMA_STOREES27_S29_S29_EEEvvEEEEvNT_6ParamsE)
        /*0044*/ 	.word	0x00000000
.L_29:


//--------------------- .nv.compat                --------------------------
	.section	.nv.compat,"",@"SHT_CUDA_COMPAT_INFO"
	.align	4
        /*0000*/ 	.byte	0x02, 0x09, 0x01, 0x00, 0x02, 0x02, 0x02, 0x00, 0x02, 0x05, 0x05, 0x00, 0x03, 0x07, 0x01, 0x01
        /*0010*/ 	.byte	0x02, 0x03, 0x01, 0x00, 0x02, 0x06, 0x01, 0x00, 0x04, 0x0b, 0x08, 0x00, 0x09, 0x00, 0x00, 0x00
        /*0020*/ 	.byte	0x00, 0x00, 0x00, 0x00


//--------------------- .nv.info._ZN7cutlass13device_kernelINS_4gemm6kernel13GemmUniversalIN4cute5tupleIJiiiiEEENS1_10collective13CollectiveMmaINS1_35MainloopSm100TmaUmmaWarpSpecializedILi32ELi2ELi4ENS5_IJNS4_1CILi2EEENSA_ILi1EEESC_EEEEENS5_IJNSA_ILi256EEENSA_ILi128EEENSA_ILi32EEEEEENS_12float_e4m3_tENS5_IJlSC_lEEESJ_SK_NS4_8TiledMMAINS4_8MMA_AtomIJNS4_10MMA_TraitsINS4_25SM100_MMA_F8F6F4_2x1SM_SSEJSJ_SJ_fSF_SG_NS4_17integral_constantINS4_4UMMA5MajorELSR_0EEESS_NSP_INSQ_7ScaleInELST_0EEESU_EEEEEENS4_6LayoutINS5_IJSC_SC_SC_EEENS5_IJNSA_ILi0EEESZ_SZ_EEEEENS5_IJNS4_10UnderscoreES12_S12_EEEEENS4_18SM100_TMA_2SM_LOADENS4_14ComposedLayoutINS4_7SwizzleILi1ELi4ELi3EEENS4_18smem_ptr_flag_bitsILi8EEENSX_INS5_IJNSA_ILi8EEESH_EEENS5_IJSH_SC_EEEEEEEvNS4_8identityES15_S1F_vS1G_EENS_8epilogue10collective18CollectiveEpilogueINS1I_23Sm100TmaWarpSpecializedILi2ELi2ELi64ELb0ELb0EEEJNS5_IJSG_SG_SH_EEENS5_IJNSX_ISG_SC_EENSX_INSA_ILi64EEESC_EEEEESJ_SK_SJ_SK_NS1I_6fusion15FusionCallbacksIS1M_NS1S_17LinearCombinationISJ_fSJ_fLNS_15FloatRoundStyleE2EEES1N_S1R_JEEENS4_5SM1004TMEM4LOAD26SM100_TMEM_LOAD_32dp32b64xENS4_13SM90_TMA_LOADENS16_INS17_ILi2ELi4ELi3EEES1A_NSX_INS5_IJS1B_S1P_EEENS5_IJS1P_SC_EEEEEEENS4_39AutoVectorizingCopyWithAssumedAlignmentILi128EEENS4_14SM90_TMA_STOREES27_S29_S29_EEEvvEEEEvNT_6ParamsE --------------------------
	.section	.nv.info._ZN7cutlass13device_kernelINS_4gemm6kernel13GemmUniversalIN4cute5tupleIJiiiiEEENS1_10collective13CollectiveMmaINS1_35MainloopSm100TmaUmmaWarpSpecializedILi32ELi2ELi4ENS5_IJNS4_1CILi2EEENSA_ILi1EEESC_EEEEENS5_IJNSA_ILi256EEENSA_ILi128EEENSA_ILi32EEEEEENS_12float_e4m3_tENS5_IJlSC_lEEESJ_SK_NS4_8TiledMMAINS4_8MMA_AtomIJNS4_10MMA_TraitsINS4_25SM100_MMA_F8F6F4_2x1SM_SSEJSJ_SJ_fSF_SG_NS4_17integral_constantINS4_4UMMA5MajorELSR_0EEESS_NSP_INSQ_7ScaleInELST_0EEESU_EEEEEENS4_6LayoutINS5_IJSC_SC_SC_EEENS5_IJNSA_ILi0EEESZ_SZ_EEEEENS5_IJNS4_10UnderscoreES12_S12_EEEEENS4_18SM100_TMA_2SM_LOADENS4_14ComposedLayoutINS4_7SwizzleILi1ELi4ELi3EEENS4_18smem_ptr_flag_bitsILi8EEENSX_INS5_IJNSA_ILi8EEESH_EEENS5_IJSH_SC_EEEEEEEvNS4_8identityES15_S1F_vS1G_EENS_8epilogue10collective18CollectiveEpilogueINS1I_23Sm100TmaWarpSpecializedILi2ELi2ELi64ELb0ELb0EEEJNS5_IJSG_SG_SH_EEENS5_IJNSX_ISG_SC_EENSX_INSA_ILi64EEESC_EEEEESJ_SK_SJ_SK_NS1I_6fusion15FusionCallbacksIS1M_NS1S_17LinearCombinationISJ_fSJ_fLNS_15FloatRoundStyleE2EEES1N_S1R_JEEENS4_5SM1004TMEM4LOAD26SM100_TMEM_LOAD_32dp32b64xENS4_13SM90_TMA_LOADENS16_INS17_ILi2ELi4ELi3EEES1A_NSX_INS5_IJS1B_S1P_EEENS5_IJS1P_SC_EEEEEEENS4_39AutoVectorizingCopyWithAssumedAlignmentILi128EEENS4_14SM90_TMA_STOREES27_S29_S29_EEEvvEEEEvNT_6ParamsE,"",@"SHT_CUDA_INFO"
	.sectionflags	@""
	.align	4


	//----- nvinfo : EIATTR_CUDA_API_VERSION
	.align		4
        /*0000*/ 	.byte	0x04, 0x37
        /*0002*/ 	.short	(.L_31 - .L_30)
.L_30:
        /*0004*/ 	.word	0x00000082


	//----- nvinfo : EIATTR_KPARAM_INFO
	.align		4
.L_31:
        /*0008*/ 	.byte	0x04, 0x17
        /*000a*/ 	.short	(.L_33 - .L_32)
.L_32:
        /*000c*/ 	.word	0x00000000
        /*0010*/ 	.short	0x0000
        /*0012*/ 	.short	0x0000
        /*0014*/ 	.byte	0x00, 0xf0, 0x01, 0x20


	//----- nvinfo : EIATTR_AT_ENTRY_FRAGMENTS
	.align		4
.L_33:
        /*0018*/ 	.byte	0x04, 0x4f
        /*001a*/ 	.short	(.L_35 - .L_34)


	//   ....[0]....
.L_34:
        /*001c*/ 	.word	0x00000007


	//----- nvinfo : EIATTR_RESERVED_SMEM_USED
	.align		4
.L_35:
        /*0020*/ 	.byte	0x01, 0x41
	.zero		2


	//----- nvinfo : EIATTR_SPARSE_MMA_MASK
	.align		4
        /*0024*/ 	.byte	0x03, 0x50
        /*0026*/ 	.short	0x0000


	//----- nvinfo : EIATTR_TCGEN05_2CTA_USED
	.align		4
        /*0028*/ 	.byte	0x01, 0x52
	.zero		2


	//----- nvinfo : EIATTR_MAXREG_COUNT
	.align		4
        /*002c*/ 	.byte	0x03, 0x1b
        /*002e*/ 	.short	0x00ff


	//----- nvinfo : EIATTR_NUM_BARRIERS
	.align		4
        /*0030*/ 	.byte	0x02, 0x4c
        /*0032*/ 	.byte	0x07
	.zero		1


	//----- nvinfo : EIATTR_EXTERNS
	.align		4
        /*0034*/ 	.byte	0x04, 0x0f
        /*0036*/ 	.short	(.L_37 - .L_36)


	//   ....[0]....
	.align		4
.L_36:
        /*0038*/ 	.word	index@(__assertfail)


	//----- nvinfo : EIATTR_MERCURY_ISA_VERSION
	.align		4
.L_37:
        /*003c*/ 	.byte	0x03, 0x5f
        /*003e*/ 	.short	0x0101


	//----- nvinfo : EIATTR_INT_WARP_WIDE_INSTR_OFFSETS
	.align		4
        /*0040*/ 	.byte	0x04, 0x31
        /*0042*/ 	.short	(.L_39 - .L_38)


	//   ....[0]....
.L_38:
        /*0044*/ 	.word	0x00001080


	//   ....[1]....
        /*0048*/ 	.word	0x00001120


	//   ....[2]....
        /*004c*/ 	.word	0x00002480


	//   ....[3]....
        /*0050*/ 	.word	0x000051d0


	//   ....[4]....
        /*0054*/ 	.word	0x000051f0


	//   ....[5]....
        /*0058*/ 	.word	0x00005220


	//   ....[6]....
        /*005c*/ 	.word	0x00005b50


	//   ....[7]....
        /*0060*/ 	.word	0x00005bc0


	//   ....[8]....
        /*0064*/ 	.word	0x00005da0


	//   ....[9]....
        /*0068*/ 	.word	0x00005f00


	//----- nvinfo : EIATTR_COOP_GROUP_MASK_REGIDS
	.align		4
.L_39:
        /*006c*/ 	.byte	0x04, 0x29
        /*006e*/ 	.short	(.L_41 - .L_40)


	//   ....[0]....
.L_40:
        /*0070*/ 	.word	0xffffffff


	//   ....[1]....
        /*0074*/ 	.word	0xffffffff


	//   ....[2]....
        /*0078*/ 	.word	0xffffffff


	//   ....[3]....
        /*007c*/ 	.word	0xffffffff


	//   ....[4]....
        /*0080*/ 	.word	0xffffffff


	//   ....[5]....
        /*0084*/ 	.word	0xffffffff


	//   ....[6]....
        /*0088*/ 	.word	0xffffffff


	//   ....[7]....
        /*008c*/ 	.word	0xffffffff


	//   ....[8]....
        /*0090*/ 	.word	0xffffffff


	//   ....[9]....
        /*0094*/ 	.word	0xffffffff


	//   ....[10]....
        /*0098*/ 	.word	0xffffffff


	//   ....[11]....
        /*009c*/ 	.word	0xffffffff


	//   ....[12]....
        /*00a0*/ 	.word	0xffffffff


	//   ....[13]....
        /*00a4*/ 	.word	0xffffffff


	//----- nvinfo : EIATTR_COOP_GROUP_INSTR_OFFSETS
	.align		4
.L_41:
        /*00a8*/ 	.byte	0x04, 0x28
        /*00aa*/ 	.short	(.L_43 - .L_42)


	//   ....[0]....
.L_42:
        /*00ac*/ 	.word	0x000000c0


	//   ....[1]....
        /*00b0*/ 	.word	0x00000500


	//   ....[2]....
        /*00b4*/ 	.word	0x00000a30


	//   ....[3]....
        /*00b8*/ 	.word	0x00000b80


	//   ....[4]....
        /*00bc*/ 	.word	0x00000c70


	//   ....[5]....
        /*00c0*/ 	.word	0x00000dd0


	//   ....[6]....
        /*00c4*/ 	.word	0x00000f60


	//   ....[7]....
        /*00c8*/ 	.word	0x000011a0


	//   ....[8]....
        /*00cc*/ 	.word	0x00002360


	//   ....[9]....
        /*00d0*/ 	.word	0x00004100


	//   ....[10]....
        /*00d4*/ 	.word	0x000045d0


	//   ....[11]....
        /*00d8*/ 	.word	0x00004600


	//   ....[12]....
        /*00dc*/ 	.word	0x000050d0


	//   ....[13]....
        /*00e0*/ 	.word	0x000052e0


	//----- nvinfo : EIATTR_VRC_CTA_INIT_COUNT
	.align		4
.L_43:
        /*00e4*/ 	.byte	0x02, 0x4a
        /*00e6*/ 	.byte	0x80
	.zero		1


	//----- nvinfo : EIATTR_SYSCALL_OFFSETS
	.align		4
        /*00e8*/ 	.byte	0x04, 0x46
        /*00ea*/ 	.short	(.L_45 - .L_44)


	//   ....[0]....
.L_44:
        /*00ec*/ 	.word	0x00006930


	//   ....[1]....
        /*00f0*/ 	.word	0x00006a70


	//   ....[2]....
        /*00f4*/ 	.word	0x000072d0


	//   ....[3]....
        /*00f8*/ 	.word	0x000088e0


	//----- nvinfo : EIATTR_MBARRIER_INSTR_OFFSETS
	.align		4
.L_45:
        /*00fc*/ 	.byte	0x04, 0x39
        /*00fe*/ 	.short	(.L_47 - .L_46)


	//   ....[0]....
.L_46:
        /*0100*/ 	.word	0x00000610
        /*0104*/ 	.word	0x000000ff
        /*0108*/ 	.word	0x00000000
        /*010c*/ 	.short	0x0100
        /*010e*/ 	.byte	0x08
	.zero		1


	//   ....[1]....
        /*0110*/ 	.word	0x00000620
        /*0114*/ 	.word	0x000000ff
        /*0118*/ 	.word	0x00000100
        /*011c*/ 	.short	0x0100
        /*011e*/ 	.byte	0x08
	.zero		1


	//   ....[2]....
        /*0120*/ 	.word	0x00000630
        /*0124*/ 	.word	0x000000ff
        /*0128*/ 	.word	0x00000008
        /*012c*/ 	.short	0x0100
        /*012e*/ 	.byte	0x08
	.zero		1


	//   ....[3]....
        /*0130*/ 	.word	0x00000640
        /*0134*/ 	.word	0x000000ff
        /*0138*/ 	.word	0x00000108
        /*013c*/ 	.short	0x0100
        /*013e*/ 	.byte	0x08
	.zero		1


	//   ....[4]....
        /*0140*/ 	.word	0x00000650
        /*0144*/ 	.word	0x000000ff
        /*0148*/ 	.word	0x00000010
        /*014c*/ 	.short	0x0100
        /*014e*/ 	.byte	0x08
	.zero		1


	//   ....[5]....
        /*0150*/ 	.word	0x00000660
        /*0154*/ 	.word	0x000000ff
        /*0158*/ 	.word	0x00000110
        /*015c*/ 	.short	0x0100
        /*015e*/ 	.byte	0x08
	.zero		1


	//   ....[6]....
        /*0160*/ 	.word	0x00000670
        /*0164*/ 	.word	0x000000ff
        /*0168*/ 	.word	0x00000018
        /*016c*/ 	.short	0x0100
        /*016e*/ 	.byte	0x08
	.zero		1


	//   ....[7]....
        /*0170*/ 	.word	0x00000680
        /*0174*/ 	.word	0x000000ff
        /*0178*/ 	.word	0x00000118
        /*017c*/ 	.short	0x0100
        /*017e*/ 	.byte	0x08
	.zero		1


	//   ....[8]....
        /*0180*/ 	.word	0x00000690
        /*0184*/ 	.word	0x000000ff
        /*0188*/ 	.word	0x00000020
        /*018c*/ 	.short	0x0100
        /*018e*/ 	.byte	0x08
	.zero		1


	//   ....[9]....
        /*0190*/ 	.word	0x000006a0
        /*0194*/ 	.word	0x000000ff
        /*0198*/ 	.word	0x00000120
        /*019c*/ 	.short	0x0100
        /*019e*/ 	.byte	0x08
	.zero		1


	//   ....[10]....
        /*01a0*/ 	.word	0x000006b0
        /*01a4*/ 	.word	0x000000ff
        /*01a8*/ 	.word	0x00000028
        /*01ac*/ 	.short	0x0100
        /*01ae*/ 	.byte	0x08
	.zero		1


	//   ....[11]....
        /*01b0*/ 	.word	0x000006c0
        /*01b4*/ 	.word	0x000000ff
        /*01b8*/ 	.word	0x00000128
        /*01bc*/ 	.short	0x0100
        /*01be*/ 	.byte	0x08
	.zero		1


	//   ....[12]....
        /*01c0*/ 	.word	0x000006d0
        /*01c4*/ 	.word	0x000000ff
        /*01c8*/ 	.word	0x00000030
        /*01cc*/ 	.short	0x0100
        /*01ce*/ 	.byte	0x08
	.zero		1


	//   ....[13]....
        /*01d0*/ 	.word	0x000006e0
        /*01d4*/ 	.word	0x000000ff
        /*01d8*/ 	.word	0x00000130
        /*01dc*/ 	.short	0x0100
        /*01de*/ 	.byte	0x08
	.zero		1


	//   ....[14]....
        /*01e0*/ 	.word	0x000006f0
        /*01e4*/ 	.word	0x000000ff
        /*01e8*/ 	.word	0x00000038
        /*01ec*/ 	.short	0x0100
        /*01ee*/ 	.byte	0x08
	.zero		1


	//   ....[15]....
        /*01f0*/ 	.word	0x00000700
        /*01f4*/ 	.word	0x000000ff
        /*01f8*/ 	.word	0x00000138
        /*01fc*/ 	.short	0x0100
        /*01fe*/ 	.byte	0x08
	.zero		1


	//   ....[16]....
        /*0200*/ 	.word	0x00000710
        /*0204*/ 	.word	0x000000ff
        /*0208*/ 	.word	0x00000040
        /*020c*/ 	.short	0x0100
        /*020e*/ 	.byte	0x08
	.zero		1


	//   ....[17]....
        /*0210*/ 	.word	0x00000720
        /*0214*/ 	.word	0x000000ff
        /*0218*/ 	.word	0x00000140
        /*021c*/ 	.short	0x0100
        /*021e*/ 	.byte	0x08
	.zero		1


	//   ....[18]....
        /*0220*/ 	.word	0x00000730
        /*0224*/ 	.word	0x000000ff
        /*0228*/ 	.word	0x00000048
        /*022c*/ 	.short	0x0100
        /*022e*/ 	.byte	0x08
	.zero		1


	//   ....[19]....
        /*0230*/ 	.word	0x00000740
        /*0234*/ 	.word	0x000000ff
        /*0238*/ 	.word	0x00000148
        /*023c*/ 	.short	0x0100
        /*023e*/ 	.byte	0x08
	.zero		1


	//   ....[20]....
        /*0240*/ 	.word	0x00000750
        /*0244*/ 	.word	0x000000ff
        /*0248*/ 	.word	0x00000050
        /*024c*/ 	.short	0x0100
        /*024e*/ 	.byte	0x08
	.zero		1


	//   ....[21]....
        /*0250*/ 	.word	0x00000760
        /*0254*/ 	.word	0x000000ff
        /*0258*/ 	.word	0x00000150
        /*025c*/ 	.short	0x0100
        /*025e*/ 	.byte	0x08
	.zero		1


	//   ....[22]....
        /*0260*/ 	.word	0x00000770
        /*0264*/ 	.word	0x000000ff
        /*0268*/ 	.word	0x00000058
        /*026c*/ 	.short	0x0100
        /*026e*/ 	.byte	0x08
	.zero		1


	//   ....[23]....
        /*0270*/ 	.word	0x00000780
        /*0274*/ 	.word	0x000000ff
        /*0278*/ 	.word	0x00000158
        /*027c*/ 	.short	0x0100
        /*027e*/ 	.byte	0x08
	.zero		1


	//   ....[24]....
        /*0280*/ 	.word	0x00000790
        /*0284*/ 	.word	0x000000ff
        /*0288*/ 	.word	0x00000060
        /*028c*/ 	.short	0x0100
        /*028e*/ 	.byte	0x08
	.zero		1


	//   ....[25]....
        /*0290*/ 	.word	0x000007a0
        /*0294*/ 	.word	0x000000ff
        /*0298*/ 	.word	0x00000160
        /*029c*/ 	.short	0x0100
        /*029e*/ 	.byte	0x08
	.zero		1


	//   ....[26]....
        /*02a0*/ 	.word	0x000007b0
        /*02a4*/ 	.word	0x000000ff
        /*02a8*/ 	.word	0x00000068
        /*02ac*/ 	.short	0x0100
        /*02ae*/ 	.byte	0x08
	.zero		1


	//   ....[27]....
        /*02b0*/ 	.word	0x000007c0
        /*02b4*/ 	.word	0x000000ff
        /*02b8*/ 	.word	0x00000168
        /*02bc*/ 	.short	0x0100
        /*02be*/ 	.byte	0x08
	.zero		1


	//   ....[28]....
        /*02c0*/ 	.word	0x000007d0
        /*02c4*/ 	.word	0x000000ff
        /*02c8*/ 	.word	0x00000070
        /*02cc*/ 	.short	0x0100
        /*02ce*/ 	.byte	0x08
	.zero		1


	//   ....[29]....
        /*02d0*/ 	.word	0x000007e0
        /*02d4*/ 	.word	0x000000ff
        /*02d8*/ 	.word	0x00000170
        /*02dc*/ 	.short	0x0100
        /*02de*/ 	.byte	0x08
	.zero		1


	//   ....[30]....
        /*02e0*/ 	.word	0x000007f0
        /*02e4*/ 	.word	0x000000ff
        /*02e8*/ 	.word	0x00000078
        /*02ec*/ 	.short	0x0100
        /*02ee*/ 	.byte	0x08
	.zero		1


	//   ....[31]....
        /*02f0*/ 	.word	0x00000800
        /*02f4*/ 	.word	0x000000ff
        /*02f8*/ 	.word	0x00000178
        /*02fc*/ 	.short	0x0100
        /*02fe*/ 	.byte	0x08
	.zero		1


	//   ....[32]....
        /*0300*/ 	.word	0x00000810
        /*0304*/ 	.word	0x000000ff
        /*0308*/ 	.word	0x00000080
        /*030c*/ 	.short	0x0100
        /*030e*/ 	.byte	0x08
	.zero		1


	//   ....[33]....
        /*0310*/ 	.word	0x00000820
        /*0314*/ 	.word	0x000000ff
        /*0318*/ 	.word	0x00000180
        /*031c*/ 	.short	0x0100
        /*031e*/ 	.byte	0x08
	.zero		1


	//   ....[34]....
        /*0320*/ 	.word	0x00000830
        /*0324*/ 	.word	0x000000ff
        /*0328*/ 	.word	0x00000088
        /*032c*/ 	.short	0x0100
        /*032e*/ 	.byte	0x08
	.zero		1


	//   ....[35]....
        /*0330*/ 	.word	0x00000840
        /*0334*/ 	.word	0x000000ff
        /*0338*/ 	.word	0x00000188
        /*033c*/ 	.short	0x0100
        /*033e*/ 	.byte	0x08
	.zero		1


	//   ....[36]....
        /*0340*/ 	.word	0x00000850
        /*0344*/ 	.word	0x000000ff
        /*0348*/ 	.word	0x00000090
        /*034c*/ 	.short	0x0100
        /*034e*/ 	.byte	0x08
	.zero		1


	//   ....[37]....
        /*0350*/ 	.word	0x00000860
        /*0354*/ 	.word	0x000000ff
        /*0358*/ 	.word	0x00000190
        /*035c*/ 	.short	0x0100
        /*035e*/ 	.byte	0x08
	.zero		1


	//   ....[38]....
        /*0360*/ 	.word	0x00000870
        /*0364*/ 	.word	0x000000ff
        /*0368*/ 	.word	0x00000098
        /*036c*/ 	.short	0x0100
        /*036e*/ 	.byte	0x08
	.zero		1


	//   ....[39]....
        /*0370*/ 	.word	0x00000880
        /*0374*/ 	.word	0x000000ff
        /*0378*/ 	.word	0x00000198
        /*037c*/ 	.short	0x0100
        /*037e*/ 	.byte	0x08
	.zero		1


	//   ....[40]....
        /*0380*/ 	.word	0x00000890
        /*0384*/ 	.word	0x000000ff
        /*0388*/ 	.word	0x000000a0
        /*038c*/ 	.short	0x0100
        /*038e*/ 	.byte	0x08
	.zero		1


	//   ....[41]....
        /*0390*/ 	.word	0x000008a0
        /*0394*/ 	.word	0x000000ff
        /*0398*/ 	.word	0x000001a0
        /*039c*/ 	.short	0x0100
        /*039e*/ 	.byte	0x08
	.zero		1


	//   ....[42]....
        /*03a0*/ 	.word	0x000008b0
        /*03a4*/ 	.word	0x000000ff
        /*03a8*/ 	.word	0x000000a8
        /*03ac*/ 	.short	0x0100
        /*03ae*/ 	.byte	0x08
	.zero		1


	//   ....[43]....
        /*03b0*/ 	.word	0x000008c0
        /*03b4*/ 	.word	0x000000ff
        /*03b8*/ 	.word	0x000001a8
        /*03bc*/ 	.short	0x0100
        /*03be*/ 	.byte	0x08
	.zero		1


	//   ....[44]....
        /*03c0*/ 	.word	0x000008d0
        /*03c4*/ 	.word	0x000000ff
        /*03c8*/ 	.word	0x000000b0
        /*03cc*/ 	.short	0x0100
        /*03ce*/ 	.byte	0x08
	.zero		1


	//   ....[45]....
        /*03d0*/ 	.word	0x000008e0
        /*03d4*/ 	.word	0x000000ff
        /*03d8*/ 	.word	0x000001b0
        /*03dc*/ 	.short	0x0100
        /*03de*/ 	.byte	0x08
	.zero		1


	//   ....[46]....
        /*03e0*/ 	.word	0x000008f0
        /*03e4*/ 	.word	0x000000ff
        /*03e8*/ 	.word	0x000000b8
        /*03ec*/ 	.short	0x0100
        /*03ee*/ 	.byte	0x08
	.zero		1


	//   ....[47]....
        /*03f0*/ 	.word	0x00000900
        /*03f4*/ 	.word	0x000000ff
        /*03f8*/ 	.word	0x000001b8
        /*03fc*/ 	.short	0x0100
        /*03fe*/ 	.byte	0x08
	.zero		1


	//   ....[48]....
        /*0400*/ 	.word	0x00000910
        /*0404*/ 	.word	0x000000ff
        /*0408*/ 	.word	0x000000c0
        /*040c*/ 	.short	0x0100
        /*040e*/ 	.byte	0x08
	.zero		1


	//   ....[49]....
        /*0410*/ 	.word	0x00000920
        /*0414*/ 	.word	0x000000ff
        /*0418*/ 	.word	0x000001c0
        /*041c*/ 	.short	0x0100
        /*041e*/ 	.byte	0x08
	.zero		1


	//   ....[50]....
        /*0420*/ 	.word	0x00000930
        /*0424*/ 	.word	0x000000ff
        /*0428*/ 	.word	0x000000c8
        /*042c*/ 	.short	0x0100
        /*042e*/ 	.byte	0x08
	.zero		1


	//   ....[51]....
        /*0430*/ 	.word	0x00000940
        /*0434*/ 	.word	0x000000ff
        /*0438*/ 	.word	0x000001c8
        /*043c*/ 	.short	0x0100
        /*043e*/ 	.byte	0x08
	.zero		1


	//   ....[52]....
        /*0440*/ 	.word	0x00000950
        /*0444*/ 	.word	0x000000ff
        /*0448*/ 	.word	0x000000d0
        /*044c*/ 	.short	0x0100
        /*044e*/ 	.byte	0x08
	.zero		1


	//   ....[53]....
        /*0450*/ 	.word	0x00000960
        /*0454*/ 	.word	0x000000ff
        /*0458*/ 	.word	0x000001d0
        /*045c*/ 	.short	0x0100
        /*045e*/ 	.byte	0x08
	.zero		1


	//   ....[54]....
        /*0460*/ 	.word	0x00000970
        /*0464*/ 	.word	0x000000ff
        /*0468*/ 	.word	0x000000d8
        /*046c*/ 	.short	0x0100
        /*046e*/ 	.byte	0x08
	.zero		1


	//   ....[55]....
        /*0470*/ 	.word	0x00000980
        /*0474*/ 	.word	0x000000ff
        /*0478*/ 	.word	0x000001d8
        /*047c*/ 	.short	0x0100
        /*047e*/ 	.byte	0x08
	.zero		1


	//   ....[56]....
        /*0480*/ 	.word	0x00000990
        /*0484*/ 	.word	0x000000ff
        /*0488*/ 	.word	0x000000e0
        /*048c*/ 	.short	0x0100
        /*048e*/ 	.byte	0x08
	.zero		1


	//   ....[57]....
        /*0490*/ 	.word	0x000009a0
        /*0494*/ 	.word	0x000000ff
        /*0498*/ 	.word	0x000001e0
        /*049c*/ 	.short	0x0100
        /*049e*/ 	.byte	0x08
	.zero		1


	//   ....[58]....
        /*04a0*/ 	.word	0x000009b0
        /*04a4*/ 	.word	0x000000ff
        /*04a8*/ 	.word	0x000000e8
        /*04ac*/ 	.short	0x0100
        /*04ae*/ 	.byte	0x08
	.zero		1


	//   ....[59]....
        /*04b0*/ 	.word	0x000009c0
        /*04b4*/ 	.word	0x000000ff
        /*04b8*/ 	.word	0x000001e8
        /*04bc*/ 	.short	0x0100
        /*04be*/ 	.byte	0x08
	.zero		1


	//   ....[60]....
        /*04c0*/ 	.word	0x000009d0
        /*04c4*/ 	.word	0x000000ff
        /*04c8*/ 	.word	0x000000f0
        /*04cc*/ 	.short	0x0100
        /*04ce*/ 	.byte	0x08
	.zero		1


	//   ....[61]....
        /*04d0*/ 	.word	0x000009e0
        /*04d4*/ 	.word	0x000000ff
        /*04d8*/ 	.word	0x000001f0
        /*04dc*/ 	.short	0x0100
        /*04de*/ 	.byte	0x08
	.zero		1


	//   ....[62]....
        /*04e0*/ 	.word	0x000009f0
        /*04e4*/ 	.word	0x000000ff
        /*04e8*/ 	.word	0x000000f8
        /*04ec*/ 	.short	0x0100
        /*04ee*/ 	.byte	0x08
	.zero		1


	//   ....[63]....
        /*04f0*/ 	.word	0x00000a00
        /*04f4*/ 	.word	0x000000ff
        /*04f8*/ 	.word	0x000001f8
        /*04fc*/ 	.short	0x0100
        /*04fe*/ 	.byte	0x08
	.zero		1


	//   ....[64]....
        /*0500*/ 	.word	0x00000b30
        /*0504*/ 	.word	0x000000ff
        /*0508*/ 	.word	0x00000200
        /*050c*/ 	.short	0x0100
        /*050e*/ 	.byte	0x09
	.zero		1


	//   ....[65]....
        /*0510*/ 	.word	0x00000b40
        /*0514*/ 	.word	0x000000ff
        /*0518*/ 	.word	0x00000210
        /*051c*/ 	.short	0x0100
        /*051e*/ 	.byte	0x09
	.zero		1


	//   ....[66]....
        /*0520*/ 	.word	0x00000b50
        /*0524*/ 	.word	0x000000ff
        /*0528*/ 	.word	0x00000208
        /*052c*/ 	.short	0x0100
        /*052e*/ 	.byte	0x09
	.zero		1


	//   ....[67]....
        /*0530*/ 	.word	0x00000b60
        /*0534*/ 	.word	0x000000ff
        /*0538*/ 	.word	0x00000218
        /*053c*/ 	.short	0x0100
        /*053e*/ 	.byte	0x09
	.zero		1


	//   ....[68]....
        /*0540*/ 	.word	0x00000c40
        /*0544*/ 	.word	0x000000ff
        /*0548*/ 	.word	0x00000220
        /*054c*/ 	.short	0x0100
        /*054e*/ 	.byte	0x08
	.zero		1


	//   ....[69]....
        /*0550*/ 	.word	0x00000c50
        /*0554*/ 	.word	0x000000ff
        /*0558*/ 	.word	0x00000228
        /*055c*/ 	.short	0x0100
        /*055e*/ 	.byte	0x08
	.zero		1


	//   ....[70]....
        /*0560*/ 	.word	0x00000d80
        /*0564*/ 	.word	0x000000ff
        /*0568*/ 	.word	0x00000230
        /*056c*/ 	.short	0x0100
        /*056e*/ 	.byte	0x08
	.zero		1


	//   ....[71]....
        /*0570*/ 	.word	0x00000d90
        /*0574*/ 	.word	0x000000ff
        /*0578*/ 	.word	0x00000240
        /*057c*/ 	.short	0x0100
        /*057e*/ 	.byte	0x08
	.zero		1


	//   ....[72]....
        /*0580*/ 	.word	0x00000da0
        /*0584*/ 	.word	0x000000ff
        /*0588*/ 	.word	0x00000238
        /*058c*/ 	.short	0x0100
        /*058e*/ 	.byte	0x08
	.zero		1


	//   ....[73]....
        /*0590*/ 	.word	0x00000db0
        /*0594*/ 	.word	0x000000ff
        /*0598*/ 	.word	0x00000248
        /*059c*/ 	.short	0x0100
        /*059e*/ 	.byte	0x08
	.zero		1


	//   ....[74]....
        /*05a0*/ 	.word	0x00000ed0
        /*05a4*/ 	.word	0x000000ff
        /*05a8*/ 	.word	0x00000250
        /*05ac*/ 	.short	0x0100
        /*05ae*/ 	.byte	0x09
	.zero		1


	//   ....[75]....
        /*05b0*/ 	.word	0x00000ee0
        /*05b4*/ 	.word	0x000000ff
        /*05b8*/ 	.word	0x00000270
        /*05bc*/ 	.short	0x0100
        /*05be*/ 	.byte	0x09
	.zero		1


	//   ....[76]....
        /*05c0*/ 	.word	0x00000ef0
        /*05c4*/ 	.word	0x000000ff
        /*05c8*/ 	.word	0x00000258
        /*05cc*/ 	.short	0x0100
        /*05ce*/ 	.byte	0x09
	.zero		1


	//   ....[77]....
        /*05d0*/ 	.word	0x00000f00
        /*05d4*/ 	.word	0x000000ff
        /*05d8*/ 	.word	0x00000278
        /*05dc*/ 	.short	0x0100
        /*05de*/ 	.byte	0x09
	.zero		1


	//   ....[78]....
        /*05e0*/ 	.word	0x00000f10
        /*05e4*/ 	.word	0x000000ff
        /*05e8*/ 	.word	0x00000260
        /*05ec*/ 	.short	0x0100
        /*05ee*/ 	.byte	0x09
	.zero		1


	//   ....[79]....
        /*05f0*/ 	.word	0x00000f20
        /*05f4*/ 	.word	0x000000ff
        /*05f8*/ 	.word	0x00000280
        /*05fc*/ 	.short	0x0100
        /*05fe*/ 	.byte	0x09
	.zero		1


	//   ....[80]....
        /*0600*/ 	.word	0x00000f30
        /*0604*/ 	.word	0x000000ff
        /*0608*/ 	.word	0x00000268
        /*060c*/ 	.short	0x0100
        /*060e*/ 	.byte	0x09
	.zero		1


	//   ....[81]....
        /*0610*/ 	.word	0x00000f40
        /*0614*/ 	.word	0x000000ff
        /*0618*/ 	.word	0x00000288
        /*061c*/ 	.short	0x0100
        /*061e*/ 	.byte	0x09
	.zero		1


	//   ....[82]....
        /*0620*/ 	.word	0x00001030
        /*0624*/ 	.word	0x000000ff
        /*0628*/ 	.word	0x00000290
        /*062c*/ 	.short	0x0100
        /*062e*/ 	.byte	0x08
	.zero		1


	//   ....[83]....
        /*0630*/ 	.word	0x00001040
        /*0634*/ 	.word	0x000000ff
        /*0638*/ 	.word	0x000002a0
        /*063c*/ 	.short	0x0100
        /*063e*/ 	.byte	0x08
	.zero		1


	//   ....[84]....
        /*0640*/ 	.word	0x00001050
        /*0644*/ 	.word	0x000000ff
        /*0648*/ 	.word	0x00000298
        /*064c*/ 	.short	0x0100
        /*064e*/ 	.byte	0x08
	.zero		1


	//   ....[85]....
        /*0650*/ 	.word	0x00001060
        /*0654*/ 	.word	0x000000ff
        /*0658*/ 	.word	0x000002a8
        /*065c*/ 	.short	0x0100
        /*065e*/ 	.byte	0x08
	.zero		1


	//   ....[86]....
        /*0660*/ 	.word	0x00001150
        /*0664*/ 	.word	0x000000ff
        /*0668*/ 	.word	0x000002b0
        /*066c*/ 	.short	0x0100
        /*066e*/ 	.byte	0x06
	.zero		1


	//   ....[87]....
        /*0670*/ 	.word	0x00001b60
        /*0674*/ 	.word	0x00000003
        /*0678*/ 	.word	0x000002a0
        /*067c*/ 	.short	0x010a
        /*067e*/ 	.byte	0xff
	.zero		1


	//   ....[88]....
        /*0680*/ 	.word	0x00001b90
        /*0684*/ 	.word	0x00000003
        /*0688*/ 	.word	0x00000290
        /*068c*/ 	.short	0x0101
        /*068e*/ 	.byte	0xff
	.zero		1


	//   ....[89]....
        /*0690*/ 	.word	0x00001c90
        /*0694*/ 	.word	0x000000ff
        /*0698*/ 	.word	0x00000100
        /*069c*/ 	.short	0x010a
        /*069e*/ 	.byte	0x08
	.zero		1


	//   ....[90]....
        /*06a0*/ 	.word	0x00001d60
        /*06a4*/ 	.word	0x000000ff
        /*06a8*/ 	.word	0x00000100
        /*06ac*/ 	.short	0x010a
        /*06ae*/ 	.byte	0x21
	.zero		1


	//   ....[91]....
        /*06b0*/ 	.word	0x00001f10
        /*06b4*/ 	.word	0x000000ff
        /*06b8*/ 	.word	0x00000100
        /*06bc*/ 	.short	0x010a
        /*06be*/ 	.byte	0x08
	.zero		1


	//   ....[92]....
        /*06c0*/ 	.word	0x00002010
        /*06c4*/ 	.word	0x000000ff
        /*06c8*/ 	.word	0x00000228
        /*06cc*/ 	.short	0x0101
        /*06ce*/ 	.byte	0x04
	.zero		1


	//   ....[93]....
        /*06d0*/ 	.word	0x00002030
        /*06d4*/ 	.word	0x000000ff
        /*06d8*/ 	.word	0x00000100
        /*06dc*/ 	.short	0x010a
        /*06de*/ 	.byte	0x08
	.zero		1


	//   ....[94]....
        /*06e0*/ 	.word	0x000020b0
        /*06e4*/ 	.word	0x000000ff
        /*06e8*/ 	.word	0x00000100
        /*06ec*/ 	.short	0x010a
        /*06ee*/ 	.byte	0x11
	.zero		1


	//   ....[95]....
        /*06f0*/ 	.word	0x00002240
        /*06f4*/ 	.word	0x000000ff
        /*06f8*/ 	.word	0x00000100
        /*06fc*/ 	.short	0x010a
        /*06fe*/ 	.byte	0x08
	.zero		1


	//   ....[96]....
        /*0700*/ 	.word	0x00002390
        /*0704*/ 	.word	0x00000002
        /*0708*/ 	.word	0x00000230
        /*070c*/ 	.short	0x010a
        /*070e*/ 	.byte	0xff
	.zero		1


	//   ....[97]....
        /*0710*/ 	.word	0x00002450
        /*0714*/ 	.word	0x00000002
        /*0718*/ 	.word	0x00000000
        /*071c*/ 	.short	0x0101
        /*071e*/ 	.byte	0xff
	.zero		1


	//   ....[98]....
        /*0720*/ 	.word	0x000029b0
        /*0724*/ 	.word	0x000000ff
        /*0728*/ 	.word	0x00000000
        /*072c*/ 	.short	0x010a
        /*072e*/ 	.byte	0x05
	.zero		1


	//   ....[99]....
        /*0730*/ 	.word	0x00002a40
        /*0734*/ 	.word	0x000000ff
        /*0738*/ 	.word	0x00000000
        /*073c*/ 	.short	0x010a
        /*073e*/ 	.byte	0x05
	.zero		1


	//   ....[100]....
        /*0740*/ 	.word	0x00002ad0
        /*0744*/ 	.word	0x000000ff
        /*0748*/ 	.word	0x00000000
        /*074c*/ 	.short	0x010a
        /*074e*/ 	.byte	0x05
	.zero		1


	//   ....[101]....
        /*0750*/ 	.word	0x00002b60
        /*0754*/ 	.word	0x000000ff
        /*0758*/ 	.word	0x00000000
        /*075c*/ 	.short	0x010a
        /*075e*/ 	.byte	0x05
	.zero		1


	//   ....[102]....
        /*0760*/ 	.word	0x00002bf0
        /*0764*/ 	.word	0x000000ff
        /*0768*/ 	.word	0x00000000
        /*076c*/ 	.short	0x010a
        /*076e*/ 	.byte	0x05
	.zero		1


	//   ....[103]....
        /*0770*/ 	.word	0x00002c80
        /*0774*/ 	.word	0x000000ff
        /*0778*/ 	.word	0x00000000
        /*077c*/ 	.short	0x010a
        /*077e*/ 	.byte	0x05
	.zero		1


	//   ....[104]....
        /*0780*/ 	.word	0x00002d10
        /*0784*/ 	.word	0x000000ff
        /*0788*/ 	.word	0x00000000
        /*078c*/ 	.short	0x010a
        /*078e*/ 	.byte	0x05
	.zero		1


	//   ....[105]....
        /*0790*/ 	.word	0x00002da0
        /*0794*/ 	.word	0x000000ff
        /*0798*/ 	.word	0x00000000
        /*079c*/ 	.short	0x010a
        /*079e*/ 	.byte	0x05
	.zero		1


	//   ....[106]....
        /*07a0*/ 	.word	0x00002e30
        /*07a4*/ 	.word	0x000000ff
        /*07a8*/ 	.word	0x00000000
        /*07ac*/ 	.short	0x010a
        /*07ae*/ 	.byte	0x05
	.zero		1


	//   ....[107]....
        /*07b0*/ 	.word	0x00002ec0
        /*07b4*/ 	.word	0x000000ff
        /*07b8*/ 	.word	0x00000000
        /*07bc*/ 	.short	0x010a
        /*07be*/ 	.byte	0x05
	.zero		1


	//   ....[108]....
        /*07c0*/ 	.word	0x00002f50
        /*07c4*/ 	.word	0x000000ff
        /*07c8*/ 	.word	0x00000000
        /*07cc*/ 	.short	0x010a
        /*07ce*/ 	.byte	0x05
	.zero		1


	//   ....[109]....
        /*07d0*/ 	.word	0x00002fe0
        /*07d4*/ 	.word	0x000000ff
        /*07d8*/ 	.word	0x00000000
        /*07dc*/ 	.short	0x010a
        /*07de*/ 	.byte	0x05
	.zero		1


	//   ....[110]....
        /*07e0*/ 	.word	0x00003070
        /*07e4*/ 	.word	0x000000ff
        /*07e8*/ 	.word	0x00000000
        /*07ec*/ 	.short	0x010a
        /*07ee*/ 	.byte	0x05
	.zero		1


	//   ....[111]....
        /*07f0*/ 	.word	0x00003100
        /*07f4*/ 	.word	0x000000ff
        /*07f8*/ 	.word	0x00000000
        /*07fc*/ 	.short	0x010a
        /*07fe*/ 	.byte	0x05
	.zero		1


	//   ....[112]....
        /*0800*/ 	.word	0x00003190
        /*0804*/ 	.word	0x000000ff
        /*0808*/ 	.word	0x00000000
        /*080c*/ 	.short	0x010a
        /*080e*/ 	.byte	0x05
	.zero		1


	//   ....[113]....
        /*0810*/ 	.word	0x00003220
        /*0814*/ 	.word	0x000000ff
        /*0818*/ 	.word	0x00000000
        /*081c*/ 	.short	0x010a
        /*081e*/ 	.byte	0x05
	.zero		1


	//   ....[114]....
        /*0820*/ 	.word	0x000032b0
        /*0824*/ 	.word	0x000000ff
        /*0828*/ 	.word	0x00000000
        /*082c*/ 	.short	0x010a
        /*082e*/ 	.byte	0x05
	.zero		1


	//   ....[115]....
        /*0830*/ 	.word	0x00003340
        /*0834*/ 	.word	0x000000ff
        /*0838*/ 	.word	0x00000000
        /*083c*/ 	.short	0x010a
        /*083e*/ 	.byte	0x05
	.zero		1


	//   ....[116]....
        /*0840*/ 	.word	0x000033d0
        /*0844*/ 	.word	0x000000ff
        /*0848*/ 	.word	0x00000000
        /*084c*/ 	.short	0x010a
        /*084e*/ 	.byte	0x05
	.zero		1


	//   ....[117]....
        /*0850*/ 	.word	0x00003460
        /*0854*/ 	.word	0x000000ff
        /*0858*/ 	.word	0x00000000
        /*085c*/ 	.short	0x010a
        /*085e*/ 	.byte	0x05
	.zero		1


	//   ....[118]....
        /*0860*/ 	.word	0x000034f0
        /*0864*/ 	.word	0x000000ff
        /*0868*/ 	.word	0x00000000
        /*086c*/ 	.short	0x010a
        /*086e*/ 	.byte	0x05
	.zero		1


	//   ....[119]....
        /*0870*/ 	.word	0x00003580
        /*0874*/ 	.word	0x000000ff
        /*0878*/ 	.word	0x00000000
        /*087c*/ 	.short	0x010a
        /*087e*/ 	.byte	0x05
	.zero		1


	//   ....[120]....
        /*0880*/ 	.word	0x00003610
        /*0884*/ 	.word	0x000000ff
        /*0888*/ 	.word	0x00000000
        /*088c*/ 	.short	0x010a
        /*088e*/ 	.byte	0x05
	.zero		1


	//   ....[121]....
        /*0890*/ 	.word	0x000036a0
        /*0894*/ 	.word	0x000000ff
        /*0898*/ 	.word	0x00000000
        /*089c*/ 	.short	0x010a
        /*089e*/ 	.byte	0x05
	.zero		1


	//   ....[122]....
        /*08a0*/ 	.word	0x00003730
        /*08a4*/ 	.word	0x000000ff
        /*08a8*/ 	.word	0x00000000
        /*08ac*/ 	.short	0x010a
        /*08ae*/ 	.byte	0x05
	.zero		1


	//   ....[123]....
        /*08b0*/ 	.word	0x000037c0
        /*08b4*/ 	.word	0x000000ff
        /*08b8*/ 	.word	0x00000000
        /*08bc*/ 	.short	0x010a
        /*08be*/ 	.byte	0x05
	.zero		1


	//   ....[124]....
        /*08c0*/ 	.word	0x00003850
        /*08c4*/ 	.word	0x000000ff
        /*08c8*/ 	.word	0x00000000
        /*08cc*/ 	.short	0x010a
        /*08ce*/ 	.byte	0x05
	.zero		1


	//   ....[125]....
        /*08d0*/ 	.word	0x000038e0
        /*08d4*/ 	.word	0x000000ff
        /*08d8*/ 	.word	0x00000000
        /*08dc*/ 	.short	0x010a
        /*08de*/ 	.byte	0x05
	.zero		1


	//   ....[126]....
        /*08e0*/ 	.word	0x00003970
        /*08e4*/ 	.word	0x000000ff
        /*08e8*/ 	.word	0x00000000
        /*08ec*/ 	.short	0x010a
        /*08ee*/ 	.byte	0x05
	.zero		1


	//   ....[127]....
        /*08f0*/ 	.word	0x00003a00
        /*08f4*/ 	.word	0x000000ff
        /*08f8*/ 	.word	0x00000000
        /*08fc*/ 	.short	0x010a
        /*08fe*/ 	.byte	0x05
	.zero		1


	//   ....[128]....
        /*0900*/ 	.word	0x00003a90
        /*0904*/ 	.word	0x000000ff
        /*0908*/ 	.word	0x00000000
        /*090c*/ 	.short	0x010a
        /*090e*/ 	.byte	0x05
	.zero		1


	//   ....[129]....
        /*0910*/ 	.word	0x00003b30
        /*0914*/ 	.word	0x00000000
        /*0918*/ 	.word	0x00000000
        /*091c*/ 	.short	0x010a
        /*091e*/ 	.byte	0xff
	.zero		1


	//   ....[130]....
        /*0920*/ 	.word	0x00003c60
        /*0924*/ 	.word	0x00000000
        /*0928*/ 	.word	0x00000290
        /*092c*/ 	.short	0x010a
        /*092e*/ 	.byte	0xff
	.zero		1


	//   ....[131]....
        /*0930*/ 	.word	0x00003cd0
        /*0934*/ 	.word	0x00000004
        /*0938*/ 	.word	0x00000000
        /*093c*/ 	.short	0x0101
        /*093e*/ 	.byte	0xff
	.zero		1


	//   ....[132]....
        /*0940*/ 	.word	0x00003cf0
        /*0944*/ 	.word	0x000000ff
        /*0948*/ 	.word	0x00000240
        /*094c*/ 	.short	0x010a
        /*094e*/ 	.byte	0x05
	.zero		1


	//   ....[133]....
        /*0950*/ 	.word	0x00003e10
        /*0954*/ 	.word	0x00000000
        /*0958*/ 	.word	0x00000230
        /*095c*/ 	.short	0x010a
        /*095e*/ 	.byte	0xff
	.zero		1


	//   ....[134]....
        /*0960*/ 	.word	0x00003f10
        /*0964*/ 	.word	0x00000000
        /*0968*/ 	.word	0x00000000
        /*096c*/ 	.short	0x0101
        /*096e*/ 	.byte	0xff
	.zero		1


	//   ....[135]....
        /*0970*/ 	.word	0x00003fa0
        /*0974*/ 	.word	0x000000ff
        /*0978*/ 	.word	0x00000240
        /*097c*/ 	.short	0x0106
        /*097e*/ 	.byte	0x05
	.zero		1


	//   ....[136]....
        /*0980*/ 	.word	0x00003fc0
        /*0984*/ 	.word	0x000000ff
        /*0988*/ 	.word	0x00000240
        /*098c*/ 	.short	0x010a
        /*098e*/ 	.byte	0x05
	.zero		1


	//   ....[137]....
        /*0990*/ 	.word	0x00004050
        /*0994*/ 	.word	0x000000ff
        /*0998*/ 	.word	0x00000240
        /*099c*/ 	.short	0x0106
        /*099e*/ 	.byte	0x04
	.zero		1


	//   ....[138]....
        /*09a0*/ 	.word	0x00004090
        /*09a4*/ 	.word	0x00000000
        /*09a8*/ 	.word	0x00000240
        /*09ac*/ 	.short	0x010a
        /*09ae*/ 	.byte	0xff
	.zero		1


	//   ....[139]....
        /*09b0*/ 	.word	0x000042d0
        /*09b4*/ 	.word	0x000000ff
        /*09b8*/ 	.word	0x00000008
        /*09bc*/ 	.short	0x010a
        /*09be*/ 	.byte	0x06
	.zero		1


	//   ....[140]....
        /*09c0*/ 	.word	0x000042f0
        /*09c4*/ 	.word	0x000000ff
        /*09c8*/ 	.word	0x00000008
        /*09cc*/ 	.short	0x010a
        /*09ce*/ 	.byte	0x06
	.zero		1


	//   ....[141]....
        /*09d0*/ 	.word	0x00004480
        /*09d4*/ 	.word	0x000000ff
        /*09d8*/ 	.word	0x00000008
        /*09dc*/ 	.short	0x010a
        /*09de*/ 	.byte	0x06
	.zero		1


	//   ....[142]....
        /*09e0*/ 	.word	0x000044a0
        /*09e4*/ 	.word	0x000000ff
        /*09e8*/ 	.word	0x00000008
        /*09ec*/ 	.short	0x010a
        /*09ee*/ 	.byte	0x06
	.zero		1


	//   ....[143]....
        /*09f0*/ 	.word	0x00004560
        /*09f4*/ 	.word	0x000000ff
        /*09f8*/ 	.word	0x00000000
        /*09fc*/ 	.short	0x0101
        /*09fe*/ 	.byte	0x07
	.zero		1


	//   ....[144]....
        /*0a00*/ 	.word	0x00004840
        /*0a04*/ 	.word	0x00000000
        /*0a08*/ 	.word	0x00000230
        /*0a0c*/ 	.short	0x010a
        /*0a0e*/ 	.byte	0xff
	.zero		1


	//   ....[145]....
        /*0a10*/ 	.word	0x00004900
        /*0a14*/ 	.word	0x00000000
        /*0a18*/ 	.word	0x00000000
        /*0a1c*/ 	.short	0x0101
        /*0a1e*/ 	.byte	0xff
	.zero		1


	//   ....[146]....
        /*0a20*/ 	.word	0x000049b0
        /*0a24*/ 	.word	0x000000ff
        /*0a28*/ 	.word	0x00000000
        /*0a2c*/ 	.short	0x010a
        /*0a2e*/ 	.byte	0x06
	.zero		1


	//   ....[147]....
        /*0a30*/ 	.word	0x000049c0
        /*0a34*/ 	.word	0x000000ff
        /*0a38*/ 	.word	0x00000270
        /*0a3c*/ 	.short	0x010a
        /*0a3e*/ 	.byte	0x0b
	.zero		1


	//   ....[148]....
        /*0a40*/ 	.word	0x00004a80
        /*0a44*/ 	.word	0x000000ff
        /*0a48*/ 	.word	0x00000000
        /*0a4c*/ 	.short	0x010a
        /*0a4e*/ 	.byte	0x09
	.zero		1


	//   ....[149]....
        /*0a50*/ 	.word	0x00004bc0
        /*0a54*/ 	.word	0x000000ff
        /*0a58*/ 	.word	0x00000000
        /*0a5c*/ 	.short	0x010a
        /*0a5e*/ 	.byte	0x06
	.zero		1


	//   ....[150]....
        /*0a60*/ 	.word	0x00004dc0
        /*0a64*/ 	.word	0x000000ff
        /*0a68*/ 	.word	0x00000000
        /*0a6c*/ 	.short	0x010a
        /*0a6e*/ 	.byte	0x07
	.zero		1


	//   ....[151]....
        /*0a70*/ 	.word	0x00004e50
        /*0a74*/ 	.word	0x000000ff
        /*0a78*/ 	.word	0x00000000
        /*0a7c*/ 	.short	0x010a
        /*0a7e*/ 	.byte	0x07
	.zero		1


	//   ....[152]....
        /*0a80*/ 	.word	0x00004ee0
        /*0a84*/ 	.word	0x000000ff
        /*0a88*/ 	.word	0x00000000
        /*0a8c*/ 	.short	0x010a
        /*0a8e*/ 	.byte	0x07
	.zero		1


	//   ....[153]....
        /*0a90*/ 	.word	0x00004f80
        /*0a94*/ 	.word	0x00000000
        /*0a98*/ 	.word	0x00000000
        /*0a9c*/ 	.short	0x010a
        /*0a9e*/ 	.byte	0xff
	.zero		1


	//   ....[154]....
        /*0aa0*/ 	.word	0x00004fc0
        /*0aa4*/ 	.word	0x00000000
        /*0aa8*/ 	.word	0x00000000
        /*0aac*/ 	.short	0x010a
        /*0aae*/ 	.byte	0xff
	.zero		1


	//   ....[155]....
        /*0ab0*/ 	.word	0x00005030
        /*0ab4*/ 	.word	0x000000ff
        /*0ab8*/ 	.word	0x00000000
        /*0abc*/ 	.short	0x0101
        /*0abe*/ 	.byte	0x05
	.zero		1


	//   ....[156]....
        /*0ac0*/ 	.word	0x00005070
        /*0ac4*/ 	.word	0x000000ff
        /*0ac8*/ 	.word	0x000002b0
        /*0acc*/ 	.short	0x010a
        /*0ace*/ 	.byte	0x08
	.zero		1


	//   ....[157]....
        /*0ad0*/ 	.word	0x000050c0
        /*0ad4*/ 	.word	0x000000ff
        /*0ad8*/ 	.word	0x00000000
        /*0adc*/ 	.short	0x0101
        /*0ade*/ 	.byte	0x05
	.zero		1


	//   ....[158]....
        /*0ae0*/ 	.word	0x000054f0
        /*0ae4*/ 	.word	0x00000000
        /*0ae8*/ 	.word	0x00000230
        /*0aec*/ 	.short	0x010a
        /*0aee*/ 	.byte	0xff
	.zero		1


	//   ....[159]....
        /*0af0*/ 	.word	0x000055b0
        /*0af4*/ 	.word	0x00000000
        /*0af8*/ 	.word	0x00000000
        /*0afc*/ 	.short	0x0101
        /*0afe*/ 	.byte	0xff
	.zero		1


	//   ....[160]....
        /*0b00*/ 	.word	0x000058d0
        /*0b04*/ 	.word	0x000000ff
        /*0b08*/ 	.word	0x00000228
        /*0b0c*/ 	.short	0x010a
        /*0b0e*/ 	.byte	0x06
	.zero		1


	//   ....[161]....
        /*0b10*/ 	.word	0x00005ac0
        /*0b14*/ 	.word	0x000000ff
        /*0b18*/ 	.word	0x00000210
        /*0b1c*/ 	.short	0x010a
        /*0b1e*/ 	.byte	0x06
	.zero		1


	//   ....[162]....
        /*0b20*/ 	.word	0x00005c90
        /*0b24*/ 	.word	0x000000ff
        /*0b28*/ 	.word	0x00000200
        /*0b2c*/ 	.short	0x010b
        /*0b2e*/ 	.byte	0x06
	.zero		1


	//   ....[163]....
        /*0b30*/ 	.word	0x00005d00
        /*0b34*/ 	.word	0x000000ff
        /*0b38*/ 	.word	0x00000000
        /*0b3c*/ 	.short	0x0101
        /*0b3e*/ 	.byte	0x08
	.zero		1


	//   ....[164]....
        /*0b40*/ 	.word	0x00005d30
        /*0b44*/ 	.word	0x000000ff
        /*0b48*/ 	.word	0x00000218
        /*0b4c*/ 	.short	0x010a
        /*0b4e*/ 	.byte	0x06
	.zero		1


	//   ....[165]....
        /*0b50*/ 	.word	0x00005f40
        /*0b54*/ 	.word	0x000000ff
        /*0b58*/ 	.word	0x00000208
        /*0b5c*/ 	.short	0x010b
        /*0b5e*/ 	.byte	0x06
	.zero		1


	//   ....[166]....
        /*0b60*/ 	.word	0x00005f60
        /*0b64*/ 	.word	0x000000ff
        /*0b68*/ 	.word	0x00000000
        /*0b6c*/ 	.short	0x0101
        /*0b6e*/ 	.byte	0x0d
	.zero		1


	//   ....[167]....
        /*0b70*/ 	.word	0x00005f90
        /*0b74*/ 	.word	0x000000ff
        /*0b78*/ 	.word	0x00000210
        /*0b7c*/ 	.short	0x010a
        /*0b7e*/ 	.byte	0x06
	.zero		1


	//   ....[168]....
        /*0b80*/ 	.word	0x00005fd0
        /*0b84*/ 	.word	0x00000000
        /*0b88*/ 	.word	0x00000218
        /*0b8c*/ 	.short	0x010a
        /*0b8e*/ 	.byte	0xff
	.zero		1


	//   ....[169]....
        /*0b90*/ 	.word	0x00006300
        /*0b94*/ 	.word	0x00000000
        /*0b98*/ 	.word	0x00000230
        /*0b9c*/ 	.short	0x010a
        /*0b9e*/ 	.byte	0xff
	.zero		1


	//   ....[170]....
        /*0ba0*/ 	.word	0x00006410
        /*0ba4*/ 	.word	0x00000000
        /*0ba8*/ 	.word	0x00000000
        /*0bac*/ 	.short	0x0101
        /*0bae*/ 	.byte	0xff
	.zero		1


	//   ....[171]....
        /*0bb0*/ 	.word	0x00006e70
        /*0bb4*/ 	.word	0x00000003
        /*0bb8*/ 	.word	0x00000200
        /*0bbc*/ 	.short	0x010a
        /*0bbe*/ 	.byte	0xff
	.zero		1


	//   ....[172]....
        /*0bc0*/ 	.word	0x00006eb0
        /*0bc4*/ 	.word	0x000000c3
        /*0bc8*/ 	.word	0x00000250
        /*0bcc*/ 	.short	0x010a
        /*0bce*/ 	.byte	0xff
	.zero		1


	//   ....[173]....
        /*0bd0*/ 	.word	0x00006fe0
        /*0bd4*/ 	.word	0x00000003
        /*0bd8*/ 	.word	0x00000200
        /*0bdc*/ 	.short	0x010a
        /*0bde*/ 	.byte	0xff
	.zero		1


	//   ....[174]....
        /*0be0*/ 	.word	0x00007140
        /*0be4*/ 	.word	0x00000000
        /*0be8*/ 	.word	0x00000000
        /*0bec*/ 	.short	0x0101
        /*0bee*/ 	.byte	0xff
	.zero		1


	//   ....[175]....
        /*0bf0*/ 	.word	0x000071a0
        /*0bf4*/ 	.word	0x000000c3
        /*0bf8*/ 	.word	0x00000250
        /*0bfc*/ 	.short	0x010a
        /*0bfe*/ 	.byte	0xff
	.zero		1


	//   ....[176]....
        /*0c00*/ 	.word	0x00008550
        /*0c04*/ 	.word	0x000000d8
        /*0c08*/ 	.word	0x00000200
        /*0c0c*/ 	.short	0x010a
        /*0c0e*/ 	.byte	0xff
	.zero		1


	//   ....[177]....
        /*0c10*/ 	.word	0x00008620
        /*0c14*/ 	.word	0x000000d8
        /*0c18*/ 	.word	0x00000200
        /*0c1c*/ 	.short	0x010a
        /*0c1e*/ 	.byte	0xff
	.zero		1


	//   ....[178]....
        /*0c20*/ 	.word	0x00008780
        /*0c24*/ 	.word	0x00000002
        /*0c28*/ 	.word	0x00000000
        /*0c2c*/ 	.short	0x0101
        /*0c2e*/ 	.byte	0xff
	.zero		1


	//   ....[179]....
        /*0c30*/ 	.word	0x00008b90
        /*0c34*/ 	.word	0x000000c3
        /*0c38*/ 	.word	0x00000000
        /*0c3c*/ 	.short	0x0101
        /*0c3e*/ 	.byte	0xff
	.zero		1


	//   ....[180]....
        /*0c40*/ 	.word	0x00009be0
        /*0c44*/ 	.word	0x00000003
        /*0c48*/ 	.word	0x000002a0
        /*0c4c*/ 	.short	0x010a
        /*0c4e*/ 	.byte	0xff
	.zero		1


	//   ....[181]....
        /*0c50*/ 	.word	0x00009c40
        /*0c54*/ 	.word	0x00000002
        /*0c58*/ 	.word	0x00000100
        /*0c5c*/ 	.short	0x010a
        /*0c5e*/ 	.byte	0xff
	.zero		1


	//   ....[182]....
        /*0c60*/ 	.word	0x00009ca0
        /*0c64*/ 	.word	0x00000002
        /*0c68*/ 	.word	0x00000100
        /*0c6c*/ 	.short	0x010a
        /*0c6e*/ 	.byte	0xff
	.zero		1


	//   ....[183]....
        /*0c70*/ 	.word	0x00009cf0
        /*0c74*/ 	.word	0x00000002
        /*0c78*/ 	.word	0x00000230
        /*0c7c*/ 	.short	0x010a
        /*0c7e*/ 	.byte	0xff
	.zero		1


	//   ....[184]....
        /*0c80*/ 	.word	0x00009d50
        /*0c84*/ 	.word	0x00000000
        /*0c88*/ 	.word	0x00000000
        /*0c8c*/ 	.short	0x010a
        /*0c8e*/ 	.byte	0xff
	.zero		1


	//   ....[185]....
        /*0c90*/ 	.word	0x00009db0
        /*0c94*/ 	.word	0x00000000
        /*0c98*/ 	.word	0x00000000
        /*0c9c*/ 	.short	0x010a
        /*0c9e*/ 	.byte	0xff
	.zero		1


	//   ....[186]....
        /*0ca0*/ 	.word	0x00009e10
        /*0ca4*/ 	.word	0x00000000
        /*0ca8*/ 	.word	0x00000000
        /*0cac*/ 	.short	0x010a
        /*0cae*/ 	.byte	0xff
	.zero		1


	//   ....[187]....
        /*0cb0*/ 	.word	0x00009e70
        /*0cb4*/ 	.word	0x00000000
        /*0cb8*/ 	.word	0x00000000
        /*0cbc*/ 	.short	0x010a
        /*0cbe*/ 	.byte	0xff
	.zero		1


	//   ....[188]....
        /*0cc0*/ 	.word	0x00009ed0
        /*0cc4*/ 	.word	0x00000000
        /*0cc8*/ 	.word	0x00000000
        /*0ccc*/ 	.short	0x010a
        /*0cce*/ 	.byte	0xff
	.zero		1


	//   ....[189]....
        /*0cd0*/ 	.word	0x00009f30
        /*0cd4*/ 	.word	0x00000000
        /*0cd8*/ 	.word	0x00000000
        /*0cdc*/ 	.short	0x010a
        /*0cde*/ 	.byte	0xff
	.zero		1


	//   ....[190]....
        /*0ce0*/ 	.word	0x00009f90
        /*0ce4*/ 	.word	0x00000000
        /*0ce8*/ 	.word	0x00000000
        /*0cec*/ 	.short	0x010a
        /*0cee*/ 	.byte	0xff
	.zero		1


	//   ....[191]....
        /*0cf0*/ 	.word	0x00009ff0
        /*0cf4*/ 	.word	0x00000000
        /*0cf8*/ 	.word	0x00000000
        /*0cfc*/ 	.short	0x010a
        /*0cfe*/ 	.byte	0xff
	.zero		1


	//   ....[192]....
        /*0d00*/ 	.word	0x0000a050
        /*0d04*/ 	.word	0x00000000
        /*0d08*/ 	.word	0x00000000
        /*0d0c*/ 	.short	0x010a
        /*0d0e*/ 	.byte	0xff
	.zero		1


	//   ....[193]....
        /*0d10*/ 	.word	0x0000a0b0
        /*0d14*/ 	.word	0x00000000
        /*0d18*/ 	.word	0x00000000
        /*0d1c*/ 	.short	0x010a
        /*0d1e*/ 	.byte	0xff
	.zero		1


	//   ....[194]....
        /*0d20*/ 	.word	0x0000a110
        /*0d24*/ 	.word	0x00000000
        /*0d28*/ 	.word	0x00000000
        /*0d2c*/ 	.short	0x010a
        /*0d2e*/ 	.byte	0xff
	.zero		1


	//   ....[195]....
        /*0d30*/ 	.word	0x0000a170
        /*0d34*/ 	.word	0x00000000
        /*0d38*/ 	.word	0x00000000
        /*0d3c*/ 	.short	0x010a
        /*0d3e*/ 	.byte	0xff
	.zero		1


	//   ....[196]....
        /*0d40*/ 	.word	0x0000a1d0
        /*0d44*/ 	.word	0x00000000
        /*0d48*/ 	.word	0x00000000
        /*0d4c*/ 	.short	0x010a
        /*0d4e*/ 	.byte	0xff
	.zero		1


	//   ....[197]....
        /*0d50*/ 	.word	0x0000a230
        /*0d54*/ 	.word	0x00000000
        /*0d58*/ 	.word	0x00000000
        /*0d5c*/ 	.short	0x010a
        /*0d5e*/ 	.byte	0xff
	.zero		1


	//   ....[198]....
        /*0d60*/ 	.word	0x0000a290
        /*0d64*/ 	.word	0x00000000
        /*0d68*/ 	.word	0x00000000
        /*0d6c*/ 	.short	0x010a
        /*0d6e*/ 	.byte	0xff
	.zero		1


	//   ....[199]....
        /*0d70*/ 	.word	0x0000a2f0
        /*0d74*/ 	.word	0x00000000
        /*0d78*/ 	.word	0x00000000
        /*0d7c*/ 	.short	0x010a
        /*0d7e*/ 	.byte	0xff
	.zero		1


	//   ....[200]....
        /*0d80*/ 	.word	0x0000a350
        /*0d84*/ 	.word	0x00000000
        /*0d88*/ 	.word	0x00000000
        /*0d8c*/ 	.short	0x010a
        /*0d8e*/ 	.byte	0xff
	.zero		1


	//   ....[201]....
        /*0d90*/ 	.word	0x0000a3b0
        /*0d94*/ 	.word	0x00000000
        /*0d98*/ 	.word	0x00000000
        /*0d9c*/ 	.short	0x010a
        /*0d9e*/ 	.byte	0xff
	.zero		1


	//   ....[202]....
        /*0da0*/ 	.word	0x0000a410
        /*0da4*/ 	.word	0x00000000
        /*0da8*/ 	.word	0x00000000
        /*0dac*/ 	.short	0x010a
        /*0dae*/ 	.byte	0xff
	.zero		1


	//   ....[203]....
        /*0db0*/ 	.word	0x0000a470
        /*0db4*/ 	.word	0x00000000
        /*0db8*/ 	.word	0x00000000
        /*0dbc*/ 	.short	0x010a
        /*0dbe*/ 	.byte	0xff
	.zero		1


	//   ....[204]....
        /*0dc0*/ 	.word	0x0000a4d0
        /*0dc4*/ 	.word	0x00000000
        /*0dc8*/ 	.word	0x00000000
        /*0dcc*/ 	.short	0x010a
        /*0dce*/ 	.byte	0xff
	.zero		1


	//   ....[205]....
        /*0dd0*/ 	.word	0x0000a530
        /*0dd4*/ 	.word	0x00000000
        /*0dd8*/ 	.word	0x00000000
        /*0ddc*/ 	.short	0x010a
        /*0dde*/ 	.byte	0xff
	.zero		1


	//   ....[206]....
        /*0de0*/ 	.word	0x0000a590
        /*0de4*/ 	.word	0x00000000
        /*0de8*/ 	.word	0x00000000
        /*0dec*/ 	.short	0x010a
        /*0dee*/ 	.byte	0xff
	.zero		1


	//   ....[207]....
        /*0df0*/ 	.word	0x0000a5f0
        /*0df4*/ 	.word	0x00000000
        /*0df8*/ 	.word	0x00000000
        /*0dfc*/ 	.short	0x010a
        /*0dfe*/ 	.byte	0xff
	.zero		1


	//   ....[208]....
        /*0e00*/ 	.word	0x0000a650
        /*0e04*/ 	.word	0x00000000
        /*0e08*/ 	.word	0x00000000
        /*0e0c*/ 	.short	0x010a
        /*0e0e*/ 	.byte	0xff
	.zero		1


	//   ....[209]....
        /*0e10*/ 	.word	0x0000a6b0
        /*0e14*/ 	.word	0x00000000
        /*0e18*/ 	.word	0x00000000
        /*0e1c*/ 	.short	0x010a
        /*0e1e*/ 	.byte	0xff
	.zero		1


	//   ....[210]....
        /*0e20*/ 	.word	0x0000a710
        /*0e24*/ 	.word	0x00000000
        /*0e28*/ 	.word	0x00000000
        /*0e2c*/ 	.short	0x010a
        /*0e2e*/ 	.byte	0xff
	.zero		1


	//   ....[211]....
        /*0e30*/ 	.word	0x0000a770
        /*0e34*/ 	.word	0x00000000
        /*0e38*/ 	.word	0x00000000
        /*0e3c*/ 	.short	0x010a
        /*0e3e*/ 	.byte	0xff
	.zero		1


	//   ....[212]....
        /*0e40*/ 	.word	0x0000a7d0
        /*0e44*/ 	.word	0x00000000
        /*0e48*/ 	.word	0x00000000
        /*0e4c*/ 	.short	0x010a
        /*0e4e*/ 	.byte	0xff
	.zero		1


	//   ....[213]....
        /*0e50*/ 	.word	0x0000a830
        /*0e54*/ 	.word	0x00000000
        /*0e58*/ 	.word	0x00000000
        /*0e5c*/ 	.short	0x010a
        /*0e5e*/ 	.byte	0xff
	.zero		1


	//   ....[214]....
        /*0e60*/ 	.word	0x0000a890
        /*0e64*/ 	.word	0x00000000
        /*0e68*/ 	.word	0x00000000
        /*0e6c*/ 	.short	0x010a
        /*0e6e*/ 	.byte	0xff
	.zero		1


	//   ....[215]....
        /*0e70*/ 	.word	0x0000a8e0
        /*0e74*/ 	.word	0x00000000
        /*0e78*/ 	.word	0x00000290
        /*0e7c*/ 	.short	0x010a
        /*0e7e*/ 	.byte	0xff
	.zero		1


	//   ....[216]....
        /*0e80*/ 	.word	0x0000a940
        /*0e84*/ 	.word	0x00000000
        /*0e88*/ 	.word	0x00000240
        /*0e8c*/ 	.short	0x010a
        /*0e8e*/ 	.byte	0xff
	.zero		1


	//   ....[217]....
        /*0e90*/ 	.word	0x0000a990
        /*0e94*/ 	.word	0x00000000
        /*0e98*/ 	.word	0x00000230
        /*0e9c*/ 	.short	0x010a
        /*0e9e*/ 	.byte	0xff
	.zero		1


	//   ....[218]....
        /*0ea0*/ 	.word	0x0000a9f0
        /*0ea4*/ 	.word	0x00000000
        /*0ea8*/ 	.word	0x00000240
        /*0eac*/ 	.short	0x010a
        /*0eae*/ 	.byte	0xff
	.zero		1


	//   ....[219]....
        /*0eb0*/ 	.word	0x0000aa50
        /*0eb4*/ 	.word	0x00000004
        /*0eb8*/ 	.word	0x00000008
        /*0ebc*/ 	.short	0x010a
        /*0ebe*/ 	.byte	0xff
	.zero		1


	//   ....[220]....
        /*0ec0*/ 	.word	0x0000ab30
        /*0ec4*/ 	.word	0x00000002
        /*0ec8*/ 	.word	0x00000008
        /*0ecc*/ 	.short	0x010a
        /*0ece*/ 	.byte	0xff
	.zero		1


	//   ....[221]....
        /*0ed0*/ 	.word	0x0000ab80
        /*0ed4*/ 	.word	0x00000000
        /*0ed8*/ 	.word	0x00000230
        /*0edc*/ 	.short	0x010a
        /*0ede*/ 	.byte	0xff
	.zero		1


	//   ....[222]....
        /*0ee0*/ 	.word	0x0000abe0
        /*0ee4*/ 	.word	0x00000000
        /*0ee8*/ 	.word	0x00000270
        /*0eec*/ 	.short	0x010a
        /*0eee*/ 	.byte	0xff
	.zero		1


	//   ....[223]....
        /*0ef0*/ 	.word	0x0000ac40
        /*0ef4*/ 	.word	0x00000000
        /*0ef8*/ 	.word	0x00000000
        /*0efc*/ 	.short	0x010a
        /*0efe*/ 	.byte	0xff
	.zero		1


	//   ....[224]....
        /*0f00*/ 	.word	0x0000aca0
        /*0f04*/ 	.word	0x00000000
        /*0f08*/ 	.word	0x00000000
        /*0f0c*/ 	.short	0x010a
        /*0f0e*/ 	.byte	0xff
	.zero		1


	//   ....[225]....
        /*0f10*/ 	.word	0x0000ad00
        /*0f14*/ 	.word	0x00000000
        /*0f18*/ 	.word	0x00000000
        /*0f1c*/ 	.short	0x010a
        /*0f1e*/ 	.byte	0xff
	.zero		1


	//   ....[226]....
        /*0f20*/ 	.word	0x0000ad60
        /*0f24*/ 	.word	0x00000000
        /*0f28*/ 	.word	0x00000000
        /*0f2c*/ 	.short	0x010a
        /*0f2e*/ 	.byte	0xff
	.zero		1


	//   ....[227]....
        /*0f30*/ 	.word	0x0000adc0
        /*0f34*/ 	.word	0x00000000
        /*0f38*/ 	.word	0x000002b0
        /*0f3c*/ 	.short	0x010a
        /*0f3e*/ 	.byte	0xff
	.zero		1


	//   ....[228]....
        /*0f40*/ 	.word	0x0000ae10
        /*0f44*/ 	.word	0x00000000
        /*0f48*/ 	.word	0x00000230
        /*0f4c*/ 	.short	0x010a
        /*0f4e*/ 	.byte	0xff
	.zero		1


	//   ....[229]....
        /*0f50*/ 	.word	0x0000ae70
        /*0f54*/ 	.word	0x00000000
        /*0f58*/ 	.word	0x00000228
        /*0f5c*/ 	.short	0x010a
        /*0f5e*/ 	.byte	0xff
	.zero		1


	//   ....[230]....
        /*0f60*/ 	.word	0x0000aed0
        /*0f64*/ 	.word	0x00000003
        /*0f68*/ 	.word	0x00000210
        /*0f6c*/ 	.short	0x010a
        /*0f6e*/ 	.byte	0xff
	.zero		1


	//   ....[231]....
        /*0f70*/ 	.word	0x0000af30
        /*0f74*/ 	.word	0x00000003
        /*0f78*/ 	.word	0x00000218
        /*0f7c*/ 	.short	0x010a
        /*0f7e*/ 	.byte	0xff
	.zero		1


	//   ....[232]....
        /*0f80*/ 	.word	0x0000af90
        /*0f84*/ 	.word	0x00000000
        /*0f88*/ 	.word	0x00000210
        /*0f8c*/ 	.short	0x010a
        /*0f8e*/ 	.byte	0xff
	.zero		1


	//   ....[233]....
        /*0f90*/ 	.word	0x0000afe0
        /*0f94*/ 	.word	0x00000000
        /*0f98*/ 	.word	0x00000230
        /*0f9c*/ 	.short	0x010a
        /*0f9e*/ 	.byte	0xff
	.zero		1


	//   ....[234]....
        /*0fa0*/ 	.word	0x0000b030
        /*0fa4*/ 	.word	0x00000003
        /*0fa8*/ 	.word	0x00000200
        /*0fac*/ 	.short	0x010a
        /*0fae*/ 	.byte	0xff
	.zero		1


	//   ....[235]....
        /*0fb0*/ 	.word	0x0000b080
        /*0fb4*/ 	.word	0x000000c3
        /*0fb8*/ 	.word	0x00000250
        /*0fbc*/ 	.short	0x010a
        /*0fbe*/ 	.byte	0xff
	.zero		1


	//   ....[236]....
        /*0fc0*/ 	.word	0x0000b0d0
        /*0fc4*/ 	.word	0x000000d8
        /*0fc8*/ 	.word	0x00000200
        /*0fcc*/ 	.short	0x010a
        /*0fce*/ 	.byte	0xff
	.zero		1


	//----- nvinfo : EIATTR_NUM_MBARRIERS
	.align		4
.L_47:
        /*0fd0*/ 	.byte	0x03, 0x38
        /*0fd2*/ 	.short	0x0057


	//----- nvinfo : EIATTR_EXIT_INSTR_OFFSETS
	.align		4
        /*0fd4*/ 	.byte	0x04, 0x1c
        /*0fd6*/ 	.short	(.L_49 - .L_48)


	//   ....[0]....
.L_48:
        /*0fd8*/ 	.word	0x00003b60


	//   ....[1]....
        /*0fdc*/ 	.word	0x00004060


	//   ....[2]....
        /*0fe0*/ 	.word	0x000040c0


	//   ....[3]....
        /*0fe4*/ 	.word	0x000052f0


	//   ....[4]....
        /*0fe8*/ 	.word	0x00006000


	//   ....[5]....
        /*0fec*/ 	.word	0x00006040


	//   ....[6]....
        /*0ff0*/ 	.word	0x00009bd0


	//----- nvinfo : EIATTR_MAX_THREADS
	.align		4
.L_49:
        /*0ff4*/ 	.byte	0x04, 0x05
        /*0ff6*/ 	.short	(.L_51 - .L_50)
.L_50:
        /*0ff8*/ 	.word	0x00000100
        /*0ffc*/ 	.word	0x00000001
        /*1000*/ 	.word	0x00000001


	//----- nvinfo : EIATTR_CRS_STACK_SIZE
	.align		4
.L_51:
        /*1004*/ 	.byte	0x04, 0x1e
        /*1006*/ 	.short	(.L_53 - .L_52)
.L_52:
        /*1008*/ 	.word	0x00000000


	//----- nvinfo : EIATTR_CBANK_PARAM_SIZE
	.align		4
.L_53:
        /*100c*/ 	.byte	0x03, 0x19
        /*100e*/ 	.short	0x0800


	//----- nvinfo : EIATTR_PARAM_CBANK
	.align		4
        /*1010*/ 	.byte	0x04, 0x0a
        /*1012*/ 	.short	(.L_55 - .L_54)
	.align		4
.L_54:
        /*1014*/ 	.word	index@(.nv.constant0._ZN7cutlass13device_kernelINS_4gemm6kernel13GemmUniversalIN4cute5tupleIJiiiiEEENS1_10collective13CollectiveMmaINS1_35MainloopSm100TmaUmmaWarpSpecializedILi32ELi2ELi4ENS5_IJNS4_1CILi2EEENSA_ILi1EEESC_EEEEENS5_IJNSA_ILi256EEENSA_ILi128EEENSA_ILi32EEEEEENS_12float_e4m3_tENS5_IJlSC_lEEESJ_SK_NS4_8TiledMMAINS4_8MMA_AtomIJNS4_10MMA_TraitsINS4_25SM100_MMA_F8F6F4_2x1SM_SSEJSJ_SJ_fSF_SG_NS4_17integral_constantINS4_4UMMA5MajorELSR_0EEESS_NSP_INSQ_7ScaleInELST_0EEESU_EEEEEENS4_6LayoutINS5_IJSC_SC_SC_EEENS5_IJNSA_ILi0EEESZ_SZ_EEEEENS5_IJNS4_10UnderscoreES12_S12_EEEEENS4_18SM100_TMA_2SM_LOADENS4_14ComposedLayoutINS4_7SwizzleILi1ELi4ELi3EEENS4_18smem_ptr_flag_bitsILi8EEENSX_INS5_IJNSA_ILi8EEESH_EEENS5_IJSH_SC_EEEEEEEvNS4_8identityES15_S1F_vS1G_EENS_8epilogue10collective18CollectiveEpilogueINS1I_23Sm100TmaWarpSpecializedILi2ELi2ELi64ELb0ELb0EEEJNS5_IJSG_SG_SH_EEENS5_IJNSX_ISG_SC_EENSX_INSA_ILi64EEESC_EEEEESJ_SK_SJ_SK_NS1I_6fusion15FusionCallbacksIS1M_NS1S_17LinearCombinationISJ_fSJ_fLNS_15FloatRoundStyleE2EEES1N_S1R_JEEENS4_5SM1004TMEM4LOAD26SM100_TMEM_LOAD_32dp32b64xENS4_13SM90_TMA_LOADENS16_INS17_ILi2ELi4ELi3EEES1A_NSX_INS5_IJS1B_S1P_EEENS5_IJS1P_SC_EEEEEEENS4_39AutoVectorizingCopyWithAssumedAlignmentILi128EEENS4_14SM90_TMA_STOREES27_S29_S29_EEEvvEEEEvNT_6ParamsE)
        /*1018*/ 	.short	0x0380
        /*101a*/ 	.short	0x0800


	//----- nvinfo : EIATTR_SW_WAR
	.align		4
.L_55:
        /*101c*/ 	.byte	0x04, 0x36
        /*101e*/ 	.short	(.L_57 - .L_56)
.L_56:
        /*1020*/ 	.word	0x00000008
.L_57:


//--------------------- .nv.callgraph             --------------------------
	.section	.nv.callgraph,"",@"SHT_CUDA_CALLGRAPH"
	.align	4
	.sectionentsize	8
	.align		4
        /*0000*/ 	.word	0x00000000
	.align		4
        /*0004*/ 	.word	0xffffffff
	.align		4
        /*0008*/ 	.word	index@(_ZN7cutlass13device_kernelINS_4gemm6kernel13GemmUniversalIN4cute5tupleIJiiiiEEENS1_10collective13CollectiveMmaINS1_35MainloopSm100TmaUmmaWarpSpecializedILi32ELi2ELi4ENS5_IJNS4_1CILi2EEENSA_ILi1EEESC_EEEEENS5_IJNSA_ILi256EEENSA_ILi128EEENSA_ILi32EEEEEENS_12float_e4m3_tENS5_IJlSC_lEEESJ_SK_NS4_8TiledMMAINS4_8MMA_AtomIJNS4_10MMA_TraitsINS4_25SM100_MMA_F8F6F4_2x1SM_SSEJSJ_SJ_fSF_SG_NS4_17integral_constantINS4_4UMMA5MajorELSR_0EEESS_NSP_INSQ_7ScaleInELST_0EEESU_EEEEEENS4_6LayoutINS5_IJSC_SC_SC_EEENS5_IJNSA_ILi0EEESZ_SZ_EEEEENS5_IJNS4_10UnderscoreES12_S12_EEEEENS4_18SM100_TMA_2SM_LOADENS4_14ComposedLayoutINS4_7SwizzleILi1ELi4ELi3EEENS4_18smem_ptr_flag_bitsILi8EEENSX_INS5_IJNSA_ILi8EEESH_EEENS5_IJSH_SC_EEEEEEEvNS4_8identityES15_S1F_vS1G_EENS_8epilogue10collective18CollectiveEpilogueINS1I_23Sm100TmaWarpSpecializedILi2ELi2ELi64ELb0ELb0EEEJNS5_IJSG_SG_SH_EEENS5_IJNSX_ISG_SC_EENSX_INSA_ILi64EEESC_EEEEESJ_SK_SJ_SK_NS1I_6fusion15FusionCallbacksIS1M_NS1S_17LinearCombinationISJ_fSJ_fLNS_15FloatRoundStyleE2EEES1N_S1R_JEEENS4_5SM1004TMEM4LOAD26SM100_TMEM_LOAD_32dp32b64xENS4_13SM90_TMA_LOADENS16_INS17_ILi2ELi4ELi3EEES1A_NSX_INS5_IJS1B_S1P_EEENS5_IJS1P_SC_EEEEEEENS4_39AutoVectorizingCopyWithAssumedAlignmentILi128EEENS4_14SM90_TMA_STOREES27_S29_S29_EEEvvEEEEvNT_6ParamsE)
	.align		4
        /*000c*/ 	.word	index@(__assertfail)
	.align		4
        /*0010*/ 	.word	0x00000000
	.align		4
        /*0014*/ 	.word	0xfffffffe
	.align		4
        /*0018*/ 	.word	0x00000000
	.align		4
        /*001c*/ 	.word	0xfffffffd
	.align		4
        /*0020*/ 	.word	0x00000000
	.align		4
        /*0024*/ 	.word	0xfffffffc


//--------------------- .nv.constant4             --------------------------
	.section	.nv.constant4,"a",@progbits
	.align	8
	.align		8
.nv.constant4:
        /*0000*/ 	.dword	__assertfail
	.align		8
        /*0008*/ 	.dword	__unnamed_1
	.align		8
        /*0010*/ 	.dword	__unnamed_2
	.align		8
        /*0018*/ 	.dword	_ZN40_INTERNAL_881c3327_4_k_cu_b763357e_273004cuda3std3__45__cpo5beginE
	.align		8
        /*0020*/ 	.dword	_ZN40_INTERNAL_881c3327_4_k_cu_b763357e_273004cuda3std3__45__cpo3endE
	.align		8
        /*0028*/ 	.dword	_ZN40_INTERNAL_881c3327_4_k_cu_b763357e_273004cuda3std3__45__cpo6cbeginE
	.align		8
        /*0030*/ 	.dword	_ZN40_INTERNAL_881c3327_4_k_cu_b763357e_273004cuda3std3__45__cpo4cendE
	.align		8
        /*0038*/ 	.dword	_ZN40_INTERNAL_881c3327_4_k_cu_b763357e_273004cuda3std3__442_GLOBAL__N__881c3327_4_k_cu_b763357e_273006ignoreE
	.align		8
        /*0040*/ 	.dword	_ZN40_INTERNAL_881c3327_4_k_cu_b763357e_273004cuda3std3__419piecewise_constructE
	.align		8
        /*0048*/ 	.dword	_ZN40_INTERNAL_881c3327_4_k_cu_b763357e_273004cuda3std3__48in_placeE
	.align		8
        /*0050*/ 	.dword	_ZN40_INTERNAL_881c3327_4_k_cu_b763357e_273004cuda3std6ranges3__45__cpo4swapE
	.align		8
        /*0058*/ 	.dword	_ZN40_INTERNAL_881c3327_4_k_cu_b763357e_273004cuda3std6ranges3__45__cpo9iter_moveE
	.align		8
        /*0060*/ 	.dword	_ZN40_INTERNAL_881c3327_4_k_cu_b763357e_273004cute7productE
	.align		8
        /*0068*/ 	.dword	_ZN40_INTERNAL_881c3327_4_k_cu_b763357e_273004cute1_E
	.align		8
        /*0070*/ 	.dword	$str$25
	.align		8
        /*0078*/ 	.dword	$str$26
	.align		8
        /*0080*/ 	.dword	$str$27
	.align		8
        /*0088*/ 	.dword	$str$28


//--------------------- .text._ZN7cutlass13device_kernelINS_4gemm6kernel13GemmUniversalIN4cute5tupleIJiiiiEEENS1_10collective13CollectiveMmaINS1_35MainloopSm100TmaUmmaWarpSpecializedILi32ELi2ELi4ENS5_IJNS4_1CILi2EEENSA_ILi1EEESC_EEEEENS5_IJNSA_ILi256EEENSA_ILi128EEENSA_ILi32EEEEEENS_12float_e4m3_tENS5_IJlSC_lEEESJ_SK_NS4_8TiledMMAINS4_8MMA_AtomIJNS4_10MMA_TraitsINS4_25SM100_MMA_F8F6F4_2x1SM_SSEJSJ_SJ_fSF_SG_NS4_17integral_constantINS4_4UMMA5MajorELSR_0EEESS_NSP_INSQ_7ScaleInELST_0EEESU_EEEEEENS4_6LayoutINS5_IJSC_SC_SC_EEENS5_IJNSA_ILi0EEESZ_SZ_EEEEENS5_IJNS4_10UnderscoreES12_S12_EEEEENS4_18SM100_TMA_2SM_LOADENS4_14ComposedLayoutINS4_7SwizzleILi1ELi4ELi3EEENS4_18smem_ptr_flag_bitsILi8EEENSX_INS5_IJNSA_ILi8EEESH_EEENS5_IJSH_SC_EEEEEEEvNS4_8identityES15_S1F_vS1G_EENS_8epilogue10collective18CollectiveEpilogueINS1I_23Sm100TmaWarpSpecializedILi2ELi2ELi64ELb0ELb0EEEJNS5_IJSG_SG_SH_EEENS5_IJNSX_ISG_SC_EENSX_INSA_ILi64EEESC_EEEEESJ_SK_SJ_SK_NS1I_6fusion15FusionCallbacksIS1M_NS1S_17LinearCombinationISJ_fSJ_fLNS_15FloatRoundStyleE2EEES1N_S1R_JEEENS4_5SM1004TMEM4LOAD26SM100_TMEM_LOAD_32dp32b64xENS4_13SM90_TMA_LOADENS16_INS17_ILi2ELi4ELi3EEES1A_NSX_INS5_IJS1B_S1P_EEENS5_IJS1P_SC_EEEEEEENS4_39AutoVectorizingCopyWithAssumedAlignmentILi128EEENS4_14SM90_TMA_STOREES27_S29_S29_EEEvvEEEEvNT_6ParamsE --------------------------
	.section	.text._ZN7cutlass13device_kernelINS_4gemm6kernel13GemmUniversalIN4cute5tupleIJiiiiEEENS1_10collective13CollectiveMmaINS1_35MainloopSm100TmaUmmaWarpSpecializedILi32ELi2ELi4ENS5_IJNS4_1CILi2EEENSA_ILi1EEESC_EEEEENS5_IJNSA_ILi256EEENSA_ILi128EEENSA_ILi32EEEEEENS_12float_e4m3_tENS5_IJlSC_lEEESJ_SK_NS4_8TiledMMAINS4_8MMA_AtomIJNS4_10MMA_TraitsINS4_25SM100_MMA_F8F6F4_2x1SM_SSEJSJ_SJ_fSF_SG_NS4_17integral_constantINS4_4UMMA5MajorELSR_0EEESS_NSP_INSQ_7ScaleInELST_0EEESU_EEEEEENS4_6LayoutINS5_IJSC_SC_SC_EEENS5_IJNSA_ILi0EEESZ_SZ_EEEEENS5_IJNS4_10UnderscoreES12_S12_EEEEENS4_18SM100_TMA_2SM_LOADENS4_14ComposedLayoutINS4_7SwizzleILi1ELi4ELi3EEENS4_18smem_ptr_flag_bitsILi8EEENSX_INS5_IJNSA_ILi8EEESH_EEENS5_IJSH_SC_EEEEEEEvNS4_8identityES15_S1F_vS1G_EENS_8epilogue10collective18CollectiveEpilogueINS1I_23Sm100TmaWarpSpecializedILi2ELi2ELi64ELb0ELb0EEEJNS5_IJSG_SG_SH_EEENS5_IJNSX_ISG_SC_EENSX_INSA_ILi64EEESC_EEEEESJ_SK_SJ_SK_NS1I_6fusion15FusionCallbacksIS1M_NS1S_17LinearCombinationISJ_fSJ_fLNS_15FloatRoundStyleE2EEES1N_S1R_JEEENS4_5SM1004TMEM4LOAD26SM100_TMEM_LOAD_32dp32b64xENS4_13SM90_TMA_LOADENS16_INS17_ILi2ELi4ELi3EEES1A_NSX_INS5_IJS1B_S1P_EEENS5_IJS1P_SC_EEEEEEENS4_39AutoVectorizingCopyWithAssumedAlignmentILi128EEENS4_14SM90_TMA_STOREES27_S29_S29_EEEvvEEEEvNT_6ParamsE,"ax",@progbits
	.align	128
.text._ZN7cutlass13device_kernelINS_4gemm6kernel13GemmUniversalIN4cute5tupleIJiiiiEEENS1_10collective13CollectiveMmaINS1_35MainloopSm100TmaUmmaWarpSpecializedILi32ELi2ELi4ENS5_IJNS4_1CILi2EEENSA_ILi1EEESC_EEEEENS5_IJNSA_ILi256EEENSA_ILi128EEENSA_ILi32EEEEEENS_12float_e4m3_tENS5_IJlSC_lEEESJ_SK_NS4_8TiledMMAINS4_8MMA_AtomIJNS4_10MMA_TraitsINS4_25SM100_MMA_F8F6F4_2x1SM_SSEJSJ_SJ_fSF_SG_NS4_17integral_constantINS4_4UMMA5MajorELSR_0EEESS_NSP_INSQ_7ScaleInELST_0EEESU_EEEEEENS4_6LayoutINS5_IJSC_SC_SC_EEENS5_IJNSA_ILi0EEESZ_SZ_EEEEENS5_IJNS4_10UnderscoreES12_S12_EEEEENS4_18SM100_TMA_2SM_LOADENS4_14ComposedLayoutINS4_7SwizzleILi1ELi4ELi3EEENS4_18smem_ptr_flag_bitsILi8EEENSX_INS5_IJNSA_ILi8EEESH_EEENS5_IJSH_SC_EEEEEEEvNS4_8identityES15_S1F_vS1G_EENS_8epilogue10collective18CollectiveEpilogueINS1I_23Sm100TmaWarpSpecializedILi2ELi2ELi64ELb0ELb0EEEJNS5_IJSG_SG_SH_EEENS5_IJNSX_ISG_SC_EENSX_INSA_ILi64EEESC_EEEEESJ_SK_SJ_SK_NS1I_6fusion15FusionCallbacksIS1M_NS1S_17LinearCombinationISJ_fSJ_fLNS_15FloatRoundStyleE2EEES1N_S1R_JEEENS4_5SM1004TMEM4LOAD26SM100_TMEM_LOAD_32dp32b64xENS4_13SM90_TMA_LOADENS16_INS17_ILi2ELi4ELi3EEES1A_NSX_INS5_IJS1B_S1P_EEENS5_IJS1P_SC_EEEEEEENS4_39AutoVectorizingCopyWithAssumedAlignmentILi128EEENS4_14SM90_TMA_STOREES27_S29_S29_EEEvvEEEEvNT_6ParamsE:
        .type           _ZN7cutlass13device_kernelINS_4gemm6kernel13GemmUniversalIN4cute5tupleIJiiiiEEENS1_10collective13CollectiveMmaINS1_35MainloopSm100TmaUmmaWarpSpecializedILi32ELi2ELi4ENS5_IJNS4_1CILi2EEENSA_ILi1EEESC_EEEEENS5_IJNSA_ILi256EEENSA_ILi128EEENSA_ILi32EEEEEENS_12float_e4m3_tENS5_IJlSC_lEEESJ_SK_NS4_8TiledMMAINS4_8MMA_AtomIJNS4_10MMA_TraitsINS4_25SM100_MMA_F8F6F4_2x1SM_SSEJSJ_SJ_fSF_SG_NS4_17integral_constantINS4_4UMMA5MajorELSR_0EEESS_NSP_INSQ_7ScaleInELST_0EEESU_EEEEEENS4_6LayoutINS5_IJSC_SC_SC_EEENS5_IJNSA_ILi0EEESZ_SZ_EEEEENS5_IJNS4_10UnderscoreES12_S12_EEEEENS4_18SM100_TMA_2SM_LOADENS4_14ComposedLayoutINS4_7SwizzleILi1ELi4ELi3EEENS4_18smem_ptr_flag_bitsILi8EEENSX_INS5_IJNSA_ILi8EEESH_EEENS5_IJSH_SC_EEEEEEEvNS4_8identityES15_S1F_vS1G_EENS_8epilogue10collective18CollectiveEpilogueINS1I_23Sm100TmaWarpSpecializedILi2ELi2ELi64ELb0ELb0EEEJNS5_IJSG_SG_SH_EEENS5_IJNSX_ISG_SC_EENSX_INSA_ILi64EEESC_EEEEESJ_SK_SJ_SK_NS1I_6fusion15FusionCallbacksIS1M_NS1S_17LinearCombinationISJ_fSJ_fLNS_15FloatRoundStyleE2EEES1N_S1R_JEEENS4_5SM1004TMEM4LOAD26SM100_TMEM_LOAD_32dp32b64xENS4_13SM90_TMA_LOADENS16_INS17_ILi2ELi4ELi3EEES1A_NSX_INS5_IJS1B_S1P_EEENS5_IJS1P_SC_EEEEEEENS4_39AutoVectorizingCopyWithAssumedAlignmentILi128EEENS4_14SM90_TMA_STOREES27_S29_S29_EEEvvEEEEvNT_6ParamsE,@function
        .size           _ZN7cutlass13device_kernelINS_4gemm6kernel13GemmUniversalIN4cute5tupleIJiiiiEEENS1_10collective13CollectiveMmaINS1_35MainloopSm100TmaUmmaWarpSpecializedILi32ELi2ELi4ENS5_IJNS4_1CILi2EEENSA_ILi1EEESC_EEEEENS5_IJNSA_ILi256EEENSA_ILi128EEENSA_ILi32EEEEEENS_12float_e4m3_tENS5_IJlSC_lEEESJ_SK_NS4_8TiledMMAINS4_8MMA_AtomIJNS4_10MMA_TraitsINS4_25SM100_MMA_F8F6F4_2x1SM_SSEJSJ_SJ_fSF_SG_NS4_17integral_constantINS4_4UMMA5MajorELSR_0EEESS_NSP_INSQ_7ScaleInELST_0EEESU_EEEEEENS4_6LayoutINS5_IJSC_SC_SC_EEENS5_IJNSA_ILi0EEESZ_SZ_EEEEENS5_IJNS4_10UnderscoreES12_S12_EEEEENS4_18SM100_TMA_2SM_LOADENS4_14ComposedLayoutINS4_7SwizzleILi1ELi4ELi3EEENS4_18smem_ptr_flag_bitsILi8EEENSX_INS5_IJNSA_ILi8EEESH_EEENS5_IJSH_SC_EEEEEEEvNS4_8identityES15_S1F_vS1G_EENS_8epilogue10collective18CollectiveEpilogueINS1I_23Sm100TmaWarpSpecializedILi2ELi2ELi64ELb0ELb0EEEJNS5_IJSG_SG_SH_EEENS5_IJNSX_ISG_SC_EENSX_INSA_ILi64EEESC_EEEEESJ_SK_SJ_SK_NS1I_6fusion15FusionCallbacksIS1M_NS1S_17LinearCombinationISJ_fSJ_fLNS_15FloatRoundStyleE2EEES1N_S1R_JEEENS4_5SM1004TMEM4LOAD26SM100_TMEM_LOAD_32dp32b64xENS4_13SM90_TMA_LOADENS16_INS17_ILi2ELi4ELi3EEES1A_NSX_INS5_IJS1B_S1P_EEENS5_IJS1P_SC_EEEEEEENS4_39AutoVectorizingCopyWithAssumedAlignmentILi128EEENS4_14SM90_TMA_STOREES27_S29_S29_EEEvvEEEEvNT_6ParamsE,(.L_x_249 - _ZN7cutlass13device_kernelINS_4gemm6kernel13GemmUniversalIN4cute5tupleIJiiiiEEENS1_10collective13CollectiveMmaINS1_35MainloopSm100TmaUmmaWarpSpecializedILi32ELi2ELi4ENS5_IJNS4_1CILi2EEENSA_ILi1EEESC_EEEEENS5_IJNSA_ILi256EEENSA_ILi128EEENSA_ILi32EEEEEENS_12float_e4m3_tENS5_IJlSC_lEEESJ_SK_NS4_8TiledMMAINS4_8MMA_AtomIJNS4_10MMA_TraitsINS4_25SM100_MMA_F8F6F4_2x1SM_SSEJSJ_SJ_fSF_SG_NS4_17integral_constantINS4_4UMMA5MajorELSR_0EEESS_NSP_INSQ_7ScaleInELST_0EEESU_EEEEEENS4_6LayoutINS5_IJSC_SC_SC_EEENS5_IJNSA_ILi0EEESZ_SZ_EEEEENS5_IJNS4_10UnderscoreES12_S12_EEEEENS4_18SM100_TMA_2SM_LOADENS4_14ComposedLayoutINS4_7SwizzleILi1ELi4ELi3EEENS4_18smem_ptr_flag_bitsILi8EEENSX_INS5_IJNSA_ILi8EEESH_EEENS5_IJSH_SC_EEEEEEEvNS4_8identityES15_S1F_vS1G_EENS_8epilogue10collective18CollectiveEpilogueINS1I_23Sm100TmaWarpSpecializedILi2ELi2ELi64ELb0ELb0EEEJNS5_IJSG_SG_SH_EEENS5_IJNSX_ISG_SC_EENSX_INSA_ILi64EEESC_EEEEESJ_SK_SJ_SK_NS1I_6fusion15FusionCallbacksIS1M_NS1S_17LinearCombinationISJ_fSJ_fLNS_15FloatRoundStyleE2EEES1N_S1R_JEEENS4_5SM1004TMEM4LOAD26SM100_TMEM_LOAD_32dp32b64xENS4_13SM90_TMA_LOADENS16_INS17_ILi2ELi4ELi3EEES1A_NSX_INS5_IJS1B_S1P_EEENS5_IJS1P_SC_EEEEEEENS4_39AutoVectorizingCopyWithAssumedAlignmentILi128EEENS4_14SM90_TMA_STOREES27_S29_S29_EEEvvEEEEvNT_6ParamsE)
        .other          _ZN7cutlass13device_kernelINS_4gemm6kernel13GemmUniversalIN4cute5tupleIJiiiiEEENS1_10collective13CollectiveMmaINS1_35MainloopSm100TmaUmmaWarpSpecializedILi32ELi2ELi4ENS5_IJNS4_1CILi2EEENSA_ILi1EEESC_EEEEENS5_IJNSA_ILi256EEENSA_ILi128EEENSA_ILi32EEEEEENS_12float_e4m3_tENS5_IJlSC_lEEESJ_SK_NS4_8TiledMMAINS4_8MMA_AtomIJNS4_10MMA_TraitsINS4_25SM100_MMA_F8F6F4_2x1SM_SSEJSJ_SJ_fSF_SG_NS4_17integral_constantINS4_4UMMA5MajorELSR_0EEESS_NSP_INSQ_7ScaleInELST_0EEESU_EEEEEENS4_6LayoutINS5_IJSC_SC_SC_EEENS5_IJNSA_ILi0EEESZ_SZ_EEEEENS5_IJNS4_10UnderscoreES12_S12_EEEEENS4_18SM100_TMA_2SM_LOADENS4_14ComposedLayoutINS4_7SwizzleILi1ELi4ELi3EEENS4_18smem_ptr_flag_bitsILi8EEENSX_INS5_IJNSA_ILi8EEESH_EEENS5_IJSH_SC_EEEEEEEvNS4_8identityES15_S1F_vS1G_EENS_8epilogue10collective18CollectiveEpilogueINS1I_23Sm100TmaWarpSpecializedILi2ELi2ELi64ELb0ELb0EEEJNS5_IJSG_SG_SH_EEENS5_IJNSX_ISG_SC_EENSX_INSA_ILi64EEESC_EEEEESJ_SK_SJ_SK_NS1I_6fusion15FusionCallbacksIS1M_NS1S_17LinearCombinationISJ_fSJ_fLNS_15FloatRoundStyleE2EEES1N_S1R_JEEENS4_5SM1004TMEM4LOAD26SM100_TMEM_LOAD_32dp32b64xENS4_13SM90_TMA_LOADENS16_INS17_ILi2ELi4ELi3EEES1A_NSX_INS5_IJS1B_S1P_EEENS5_IJS1P_SC_EEEEEEENS4_39AutoVectorizingCopyWithAssumedAlignmentILi128EEENS4_14SM90_TMA_STOREES27_S29_S29_EEEvvEEEEvNT_6ParamsE,@"STO_CUDA_ENTRY STV_DEFAULT"
_ZN7cutlass13device_kernelINS_4gemm6kernel13GemmUniversalIN4cute5tupleIJiiiiEEENS1_10collective13CollectiveMmaINS1_35MainloopSm100TmaUmmaWarpSpecializedILi32ELi2ELi4ENS5_IJNS4_1CILi2EEENSA_ILi1EEESC_EEEEENS5_IJNSA_ILi256EEENSA_ILi128EEENSA_ILi32EEEEEENS_12float_e4m3_tENS5_IJlSC_lEEESJ_SK_NS4_8TiledMMAINS4_8MMA_AtomIJNS4_10MMA_TraitsINS4_25SM100_MMA_F8F6F4_2x1SM_SSEJSJ_SJ_fSF_SG_NS4_17integral_constantINS4_4UMMA5MajorELSR_0EEESS_NSP_INSQ_7ScaleInELST_0EEESU_EEEEEENS4_6LayoutINS5_IJSC_SC_SC_EEENS5_IJNSA_ILi0EEESZ_SZ_EEEEENS5_IJNS4_10UnderscoreES12_S12_EEEEENS4_18SM100_TMA_2SM_LOADENS4_14ComposedLayoutINS4_7SwizzleILi1ELi4ELi3EEENS4_18smem_ptr_flag_bitsILi8EEENSX_INS5_IJNSA_ILi8EEESH_EEENS5_IJSH_SC_EEEEEEEvNS4_8identityES15_S1F_vS1G_EENS_8epilogue10collective18CollectiveEpilogueINS1I_23Sm100TmaWarpSpecializedILi2ELi2ELi64ELb0ELb0EEEJNS5_IJSG_SG_SH_EEENS5_IJNSX_ISG_SC_EENSX_INSA_ILi64EEESC_EEEEESJ_SK_SJ_SK_NS1I_6fusion15FusionCallbacksIS1M_NS1S_17LinearCombinationISJ_fSJ_fLNS_15FloatRoundStyleE2EEES1N_S1R_JEEENS4_5SM1004TMEM4LOAD26SM100_TMEM_LOAD_32dp32b64xENS4_13SM90_TMA_LOADENS16_INS17_ILi2ELi4ELi3EEES1A_NSX_INS5_IJS1B_S1P_EEENS5_IJS1P_SC_EEEEEEENS4_39AutoVectorizingCopyWithAssumedAlignmentILi128EEENS4_14SM90_TMA_STOREES27_S29_S29_EEEvvEEEEvNT_6ParamsE:
[----:B------:R-:W1:Y:S01]  /*0000*/  LDC R1, c[0x0][0x37c] ;  /* 0x0000df00ff017b82 */ /* 0x000e620000000800 */
[----:B------:R-:W2:Y:S01]  /*0010*/  S2R R189, SR_TID.X ;  /* 0x0000000000bd7919 */ /* 0x000ea20000002100 */
[----:B------:R-:W3:Y:S06]  /*0020*/  LDCU.64 UR6, c[0x0][0x890] ;  /* 0x00011200ff0677ac */ /* 0x000eec0008000a00 */
[----:B------:R-:W4:Y:S01]  /*0030*/  S2UR UR37, SR_CgaCtaId ;  /* 0x00000000002579c3 */ /* 0x000f220000008800 */
[----:B------:R-:W-:Y:S02]  /*0040*/  PRMT R171, RZ, 0x7610, R171 ;  /* 0x00007610ffab7816 */ /* 0x000fe400000000ab */
[----:B------:R-:W-:Y:S01]  /*0050*/  ELECT P1, URZ, PT ;  /* 0x0000000000ff782f */ /* 0x000fe20003820000 */
[----:B------:R-:W1:Y:S01]  /*0060*/  LDCU.64 UR46, c[0x0][0x358] ;  /* 0x00006b00ff2e77ac */ /* 0x000e620008000a00 */
[----:B---3--:R-:W-:-:S04]  /*0070*/  UISETP.NE.U32.AND UP0, UPT, UR6, URZ, UPT ;  /* 0x000000ff0600728c */ /* 0x008fc8000bf05070 */
[----:B------:R-:W-:Y:S02]  /*0080*/  UISETP.NE.AND.EX UP0, UPT, UR7, URZ, UPT, UP0 ;  /* 0x000000ff0700728c */ /* 0x000fe4000bf05300 */
[----:B----4-:R-:W-:Y:S02]  /*0090*/  ULOP3.LUT UR5, UR37, 0x1, URZ, 0xc0, !UPT ;  /* 0x0000000125057892 */ /* 0x010fe4000f8ec0ff */
[----:B------:R-:W-:Y:S01]  /*00a0*/  ULOP3.LUT UR4, UR37, 0x1, URZ, 0x3c, !UPT ;  /* 0x0000000125047892 */ /* 0x000fe2000f8e3cff */
[----:B--2---:R-:W-:-:S05]  /*00b0*/  SHF.R.U32.HI R173, RZ, 0x5, R189 ;  /* 0x00000005ffad7819 */ /* 0x004fca00000116bd */
[----:B------:R-:W2:Y:S02]  /*00c0*/  SHFL.IDX PT, R0, R173, RZ, 0x1f ;  /* 0x00001fffad007589 */ /* 0x000ea400000e0000 */
[----:B--2---:R-:W-:Y:S01]  /*00d0*/  R2UR UR10, R0 ;  /* 0x00000000000a72ca */ /* 0x004fe200000e0000 */
[----:B-1----:R-:W-:-:S14]  /*00e0*/  BRA.U UP0, `(.L_x_0) ;  /* 0x00000001002c7547 */ /* 0x002fdc000b800000 */
[----:B------:R-:W1:Y:S02]  /*00f0*/  LDCU.64 UR8, c[0x0][0x888] ;  /* 0x00011100ff0877ac */ /* 0x000e640008000a00 */
[----:B-1----:R-:W-:-:S04]  /*0100*/  UISETP.NE.U32.AND UP0, UPT, UR8, URZ, UPT ;  /* 0x000000ff0800728c */ /* 0x002fc8000bf05070 */
[----:B------:R-:W-:-:S09]  /*0110*/  UISETP.NE.AND.EX UP0, UPT, UR9, URZ, UPT, UP0 ;  /* 0x000000ff0900728c */ /* 0x000fd2000bf05300 */
[----:B------:R-:W-:Y:S05]  /*0120*/  BRA.U !UP0, `(.L_x_1) ;  /* 0x0000000108107547 */ /* 0x000fea000b800000 */
[----:B------:R-:W1:Y:S02]  /*0130*/  LDC.64 R2, c[0x0][0x888] ;  /* 0x00022200ff027b82 */ /* 0x000e640000000a00 */
[----:B-1----:R1:W5:Y:S01]  /*0140*/  LDG.E R81, desc[UR46][R2.64] ;  /* 0x0000002e02517981 */ /* 0x002362000c1e1900 */
[----:B------:R-:W-:Y:S01]  /*0150*/  HFMA2 R171, -RZ, RZ, 0, 5.9604644775390625e-08 ;  /* 0x00000001ffab7431 */ /* 0x000fe200000001ff */
[----:B------:R-:W-:Y:S05]  /*0160*/  BRA `(.L_x_0) ;  /* 0x00000000000c7947 */ /* 0x000fea0003800000 */
.L_x_1:
[----:B------:R-:W1:Y:S01]  /*0170*/  LDCU UR8, c[0x0][0x880] ;  /* 0x00011000ff0877ac */ /* 0x000e620008000800 */
[----:B------:R-:W-:Y:S01]  /*0180*/  HFMA2 R171, -RZ, RZ, 0, 5.9604644775390625e-08 ;  /* 0x00000001ffab7431 */ /* 0x000fe200000001ff */
[----:B-1----:R-:W-:-:S07]  /*0190*/  MOV R81, UR8 ;  /* 0x0000000800517c02 */ /* 0x002fce0008000f00 */
.L_x_0:
[----:B------:R-:W2:Y:S02]  /*01a0*/  LDCU.64 UR8, c[0x0][0x8b0] ;  /* 0x00011600ff0877ac */ /* 0x000ea40008000a00 */
[----:B--2---:R-:W-:-:S04]  /*01b0*/  UISETP.NE.U32.AND UP0, UPT, UR8, URZ, UPT ;  /* 0x000000ff0800728c */ /* 0x004fc8000bf05070 */
[----:B------:R-:W-:-:S09]  /*01c0*/  UISETP.NE.AND.EX UP0, UPT, UR9, URZ, UPT, UP0 ;  /* 0x000000ff0900728c */ /* 0x000fd2000bf05300 */
[----:B------:R-:W-:Y:S05]  /*01d0*/  BRA.U UP0, `(.L_x_2) ;  /* 0x0000000100247547 */ /* 0x000fea000b800000 */
[----:B------:R-:W2:Y:S02]  /*01e0*/  LDCU.64 UR8, c[0x0][0x8a8] ;  /* 0x00011500ff0877ac */ /* 0x000ea40008000a00 */
[----:B--2---:R-:W-:-:S04]  /*01f0*/  UISETP.NE.U32.AND UP0, UPT, UR8, URZ, UPT ;  /* 0x000000ff0800728c */ /* 0x004fc8000bf05070 */
[----:B------:R-:W-:-:S09]  /*0200*/  UISETP.NE.AND.EX UP0, UPT, UR9, URZ, UPT, UP0 ;  /* 0x000000ff0900728c */ /* 0x000fd2000bf05300 */
[----:B------:R-:W-:Y:S05]  /*0210*/  BRA.U !UP0, `(.L_x_3) ;  /* 0x00000001080c7547 */ /* 0x000fea000b800000 */
[----:B------:R-:W2:Y:S02]  /*0220*/  LDC.64 R78, c[0x0][0x8a8] ;  /* 0x00022a00ff4e7b82 */ /* 0x000ea40000000a00 */
[----:B--2---:R2:W5:Y:S01]  /*0230*/  LDG.E R78, desc[UR46][R78.64] ;  /* 0x0000002e4e4e7981 */ /* 0x004562000c1e1900 */
[----:B------:R-:W-:Y:S05]  /*0240*/  BRA `(.L_x_2) ;  /* 0x0000000000087947 */ /* 0x000fea0003800000 */
.L_x_3:
[----:B------:R-:W2:Y:S02]  /*0250*/  LDCU UR8, c[0x0][0x8a0] ;  /* 0x00011400ff0877ac */ /* 0x000ea40008000800 */
[----:B--2---:R-:W-:Y:S02]  /*0260*/  MOV R78, UR8 ;  /* 0x00000008004e7c02 */ /* 0x004fe40008000f00 */
.L_x_2:
[----:B------:R-:W-:Y:S01]  /*0270*/  IMAD.U32 R0, RZ, RZ, UR10 ;  /* 0x0000000aff007e24 */ /* 0x000fe2000f8e00ff */
[----:B------:R-:W-:Y:S04]  /*0280*/  BSSY.RECONVERGENT B0, `(.L_x_4) ;  /* 0x000000c000007945 */ /* 0x000fe80003800200 */
[C---:B------:R-:W-:Y:S02]  /*0290*/  ISETP.NE.OR P2, PT, R0.reuse, 0x1, !P1 ;  /* 0x000000010000780c */ /* 0x040fe40004f45670 */
[----:B------:R-:W-:-:S11]  /*02a0*/  ISETP.NE.OR P0, PT, R0, 0x3, !P1 ;  /* 0x000000030000780c */ /* 0x000fd60004f05670 */
[----:B------:R-:W-:Y:S05]  /*02b0*/  @P2 BRA `(.L_x_5) ;  /* 0x0000000000202947 */ /* 0x000fea0003800000 */
[----:B------:R-:W3:Y:S02]  /*02c0*/  LDCU.64 UR8, c[0x0][0x348] ;  /* 0x00006900ff0877ac */ /* 0x000ee40008000a00 */
[----:B---3--:R-:W-:Y:S02]  /*02d0*/  UIADD3 UR12, UP1, UPT, UR8, 0x80, URZ ;  /* 0x00000080080c7890 */ /* 0x008fe4000ff3e0ff */
[----:B------:R-:W-:Y:S02]  /*02e0*/  UIADD3 UR8, UP0, UPT, UR8, 0x180, URZ ;  /* 0x0000018008087890 */ /* 0x000fe4000ff1e0ff */
[----:B------:R-:W-:Y:S02]  /*02f0*/  UIADD3.X UR13, UPT, UPT, URZ, UR9, URZ, UP1, !UPT ;  /* 0x00000009ff0d7290 */ /* 0x000fe40008ffe4ff */
[----:B------:R-:W-:-:S07]  /*0300*/  UIADD3.X UR9, UPT, UPT, URZ, UR9, URZ, UP0, !UPT ;  /* 0x00000009ff097290 */ /* 0x000fce00087fe4ff */
[----:B------:R3:W-:Y:S02]  /*0310*/  UTMACCTL.PF [UR12] ;  /* 0x000000000c0079b9 */ /* 0x0007e40008040000 */
[----:B------:R3:W-:Y:S02]  /*0320*/  UTMACCTL.PF [UR8] ;  /* 0x00000000080079b9 */ /* 0x0007e40008040000 */
[----:B---3--:R-:W-:Y:S01]  /*0330*/  NOP ;  /* 0x0000000000007918 */ /* 0x008fe20000000000 */
.L_x_5:
[----:B------:R-:W-:Y:S05]  /*0340*/  BSYNC.RECONVERGENT B0 ;  /* 0x0000000000007941 */ /* 0x000fea0003800200 */
.L_x_4:
[----:B------:R-:W-:Y:S04]  /*0350*/  BSSY.RECONVERGENT B0, `(.L_x_6) ;  /* 0x000000a000007945 */ /* 0x000fe80003800200 */
        /* <DEDUP_REMOVED lines=9> */
.L_x_7:
[----:B------:R-:W-:Y:S05]  /*03f0*/  BSYNC.RECONVERGENT B0 ;  /* 0x0000000000007941 */ /* 0x000fea0003800200 */
.L_x_6:
[----:B------:R-:W3:Y:S01]  /*0400*/  LDCU.64 UR8, c[0x0][0x888] ;  /* 0x00011100ff0877ac */ /* 0x000ee20008000a00 */
[----:B------:R-:W-:Y:S02]  /*0410*/  UISETP.EQ.U32.AND UP1, UPT, UR6, URZ, UPT ;  /* 0x000000ff0600728c */ /* 0x000fe4000bf22070 */
[----:B------:R-:W-:Y:S02]  /*0420*/  UPLOP3.LUT UP5, UPT, UPT, UPT, UPT, 0x80, 0x8 ;  /* 0x000000000008789c */ /* 0x000fe40003faf070 */
[----:B---3--:R-:W-:-:S04]  /*0430*/  UISETP.NE.U32.AND UP0, UPT, UR8, URZ, UPT ;  /* 0x000000ff0800728c */ /* 0x008fc8000bf05070 */
[----:B------:R-:W-:-:S04]  /*0440*/  UISETP.NE.AND.EX UP0, UPT, UR9, URZ, UPT, UP0 ;  /* 0x000000ff0900728c */ /* 0x000fc8000bf05300 */
[----:B------:R-:W-:-:S04]  /*0450*/  UISETP.EQ.OR.EX UP2, UPT, UR7, URZ, !UP0, UP1 ;  /* 0x000000ff0700728c */ /* 0x000fc8000c742710 */
[----:B------:R-:W-:-:S05]  /*0460*/  UP2UR UR50, UPR, URZ, 0x4 ;  /* 0x00000004ff327883 */ /* 0x000fca0008000000 */
[----:B------:R-:W-:Y:S07]  /*0470*/  BRA.U !UP2, `(.L_x_8) ;  /* 0x000000010a207547 */ /* 0x000fee000b800000 */
[----:B------:R-:W-:Y:S01]  /*0480*/  UISETP.NE.U32.AND UP2, UPT, UR6, URZ, UPT ;  /* 0x000000ff0600728c */ /* 0x000fe2000bf45070 */
[----:B-----5:R-:W-:Y:S01]  /*0490*/  FSETP.NEU.AND P0, PT, R81, RZ, PT ;  /* 0x000000ff5100720b */ /* 0x020fe20003f0d000 */
[----:B------:R-:W-:Y:S02]  /*04a0*/  USEL UR6, URZ, 0xffffffff, UP0 ;  /* 0xffffffffff067887 */ /* 0x000fe40008000000 */
[----:B------:R-:W-:-:S10]  /*04b0*/  UISETP.NE.AND.EX UP2, UPT, UR7, URZ, UPT, UP2 ;  /* 0x000000ff0700728c */ /* 0x000fd4000bf45320 */
[----:B------:R-:W-:Y:S01]  /*04c0*/  VOTEU.ANY UP1, P0 ;  /* 0x0000000000ff7886 */ /* 0x000fe20000020100 */
[----:B------:R-:W-:-:S04]  /*04d0*/  @!UP2 USEL UR6, URZ, 0xffffffff, UP1 ;  /* 0xffffffffff06a887 */ /* 0x000fc80008800000 */
[----:B------:R-:W-:-:S04]  /*04e0*/  ULOP3.LUT UR6, UR6, 0x1, URZ, 0xc0, !UPT ;  /* 0x0000000106067892 */ /* 0x000fc8000f8ec0ff */
[----:B------:R-:W-:-:S11]  /*04f0*/  UISETP.NE.U32.AND UP5, UPT, UR6, 0x1, UPT ;  /* 0x000000010600788c */ /* 0x000fd6000bfa5070 */
.L_x_8:
[----:B------:R-:W3:Y:S01]  /*0500*/  SHFL.IDX PT, R0, R173, RZ, 0x1f ;  /* 0x00001fffad007589 */ /* 0x000ee200000e0000 */
[----:B------:R-:W-:-:S04]  /*0510*/  UISETP.NE.AND UP1, UPT, UR10, 0x2, UPT ;  /* 0x000000020a00788c */ /* 0x000fc8000bf25270 */
[----:B------:R-:W-:Y:S02]  /*0520*/  UISETP.EQ.AND UP2, UPT, UR5, URZ, !UP1 ;  /* 0x000000ff0500728c */ /* 0x000fe4000cf42270 */
[----:B------:R-:W-:-:S04]  /*0530*/  USEL UR7, URZ, 0x1, UP1 ;  /* 0x00000001ff077887 */ /* 0x000fc80008800000 */
[----:B------:R-:W-:Y:S02]  /*0540*/  PLOP3.LUT P5, PT, P1, PT, UP2, 0x80, 0x8 ;  /* 0x000000000008781c */ /* 0x000fe40000faf028 */
[----:B---3--:R-:W-:-:S13]  /*0550*/  ISETP.NE.AND P0, PT, R0, RZ, PT ;  /* 0x000000ff0000720c */ /* 0x008fda0003f05270 */
[----:B------:R-:W-:Y:S05]  /*0560*/  @P0 BRA `(.L_x_9) ;  /* 0x0000000400300947 */ /* 0x000fea0003800000 */
[----:B------:R-:W-:Y:S01]  /*0570*/  ELECT P0, URZ, PT ;  /* 0x0000000000ff782f */ /* 0x000fe20003800000 */
[----:B------:R-:W-:-:S12]  /*0580*/  BSSY.RECONVERGENT B0, `(.L_x_9) ;  /* 0x000004a000007945 */ /* 0x000fd80003800200 */
[----:B------:R-:W-:Y:S05]  /*0590*/  @!P0 BRA `(.L_x_10) ;  /* 0x0000000400208947 */ /* 0x000fea0003800000 */
[----:B------:R-:W-:Y:S01]  /*05a0*/  UMOV UR8, 0x400 ;  /* 0x0000040000087882 */ /* 0x000fe20000000000 */
[----:B------:R-:W-:Y:S01]  /*05b0*/  UMOV UR6, 0x1 ;  /* 0x0000000100067882 */ /* 0x000fe20000000000 */
[----:B------:R-:W-:Y:S02]  /*05c0*/  ULEA UR8, UR37, UR8, 0x18 ;  /* 0x0000000825087291 */ /* 0x000fe4000f8ec0ff */
[----:B------:R-:W-:-:S04]  /*05d0*/  UIADD3 UR12, UPT, UPT, -UR6, 0x100000, URZ ;  /* 0x00100000060c7890 */ /* 0x000fc8000fffe1ff */
[----:B------:R-:W-:Y:S02]  /*05e0*/  USHF.L.U32 UR13, UR12, 0xb, URZ ;  /* 0x0000000b0c0d7899 */ /* 0x000fe400080006ff */
[----:B------:R-:W-:Y:S01]  /*05f0*/  USHF.L.U32 UR12, UR12, 0x1, URZ ;  /* 0x000000010c0c7899 */ /* 0x000fe200080006ff */
[----:B------:R-:W3:Y:S11]  /*0600*/  FENCE.VIEW.ASYNC.S ;  /* 0x00000000000073c6 */ /* 0x000ef60000000000 */
[----:B---3--:R3:W4:Y:S01]  /*0610*/  SYNCS.EXCH.64 URZ, [UR8], UR12 ;  /* 0x0000000c08ff75b2 */ /* 0x0087220008000100 */
[----:B------:R3:W1:Y:S01]  /*0620*/  SYNCS.EXCH.64 URZ, [UR8+0x100], UR12 ;  /* 0x0001000c08ff75b2 */ /* 0x0006620008000100 */
        /* <DEDUP_REMOVED lines=61> */
[----:B------:R3:W1:Y:S02]  /*0a00*/  SYNCS.EXCH.64 URZ, [UR8+0x1f8], UR12 ;  /* 0x0001f80c08ff75b2 */ /* 0x0006640008000100 */
[----:B---34-:R-:W-:Y:S01]  /*0a10*/  NOP ;  /* 0x0000000000007918 */ /* 0x018fe20000000000 */
.L_x_10:
[----:B------:R-:W-:Y:S05]  /*0a20*/  BSYNC.RECONVERGENT B0 ;  /* 0x0000000000007941 */ /* 0x000fea0003800200 */
.L_x_9:
[----:B------:R-:W3:Y:S01]  /*0a30*/  SHFL.IDX PT, R0, R173, RZ, 0x1f ;  /* 0x00001fffad007589 */ /* 0x000ee200000e0000 */
[----:B------:R-:W-:Y:S01]  /*0a40*/  NOP ;  /* 0x0000000000007918 */ /* 0x000fe20000000000 */
[----:B---3--:R-:W-:-:S13]  /*0a50*/  ISETP.NE.AND P0, PT, R0, 0x1, PT ;  /* 0x000000010000780c */ /* 0x008fda0003f05270 */
[----:B------:R-:W-:Y:S05]  /*0a60*/  @P0 BRA `(.L_x_11) ;  /* 0x0000000000440947 */ /* 0x000fea0003800000 */
[----:B------:R-:W-:Y:S01]  /*0a70*/  UMOV UR9, 0x400 ;  /* 0x0000040000097882 */ /* 0x000fe20000000000 */
[----:B------:R-:W-:Y:S01]  /*0a80*/  UMOV UR8, 0x20 ;  /* 0x0000002000087882 */ /* 0x000fe20000000000 */
[----:B------:R-:W-:Y:S01]  /*0a90*/  UMOV UR6, 0x80 ;  /* 0x0000008000067882 */ /* 0x000fe20000000000 */
[----:B------:R-:W-:Y:S02]  /*0aa0*/  ULEA UR9, UR37, UR9, 0x18 ;  /* 0x0000000925097291 */ /* 0x000fe4000f8ec0ff */
[----:B------:R-:W-:-:S04]  /*0ab0*/  UIADD3 UR12, UPT, UPT, -UR8, 0x100000, URZ ;  /* 0x00100000080c7890 */ /* 0x000fc8000fffe1ff */
[----:B------:R-:W-:Y:S02]  /*0ac0*/  USHF.L.U32 UR13, UR12, 0xb, URZ ;  /* 0x0000000b0c0d7899 */ /* 0x000fe400080006ff */
[----:B------:R-:W-:Y:S02]  /*0ad0*/  USHF.L.U32 UR12, UR12, 0x1, URZ ;  /* 0x000000010c0c7899 */ /* 0x000fe400080006ff */
[----:B------:R-:W-:-:S04]  /*0ae0*/  UIADD3 UR14, UPT, UPT, -UR6, 0x100000, URZ ;  /* 0x00100000060e7890 */ /* 0x000fc8000fffe1ff */
[----:B------:R-:W-:Y:S02]  /*0af0*/  USHF.L.U32 UR15, UR14, 0xb, URZ ;  /* 0x0000000b0e0f7899 */ /* 0x000fe400080006ff */
[----:B------:R-:W-:Y:S01]  /*0b00*/  USHF.L.U32 UR14, UR14, 0x1, URZ ;  /* 0x000000010e0e7899 */ /* 0x000fe200080006ff */
[----:B------:R-:W-:Y:S01]  /*0b10*/  ELECT P0, URZ, PT ;  /* 0x0000000000ff782f */ /* 0x000fe20003800000 */
[----:B------:R-:W3:Y:S02]  /*0b20*/  FENCE.VIEW.ASYNC.S ;  /* 0x00000000000073c6 */ /* 0x000ee40000000000 */
[----:B---3--:R3:W4:Y:S08]  /*0b30*/  SYNCS.EXCH.64 URZ, [UR9+0x200], UR12 ;  /* 0x0002000c09ff75b2 */ /* 0x0087300008000100 */
[----:B------:R3:W1:Y:S01]  /*0b40*/  SYNCS.EXCH.64 URZ, [UR9+0x210], UR14 ;  /* 0x0002100e09ff75b2 */ /* 0x0006620008000100 */
[----:B------:R3:W1:Y:S01]  /*0b50*/  SYNCS.EXCH.64 URZ, [UR9+0x208], UR12 ;  /* 0x0002080c09ff75b2 */ /* 0x0006620008000100 */
[----:B------:R3:W1:Y:S01]  /*0b60*/  SYNCS.EXCH.64 URZ, [UR9+0x218], UR14 ;  /* 0x0002180e09ff75b2 */ /* 0x0006620008000100 */
[----:B------:R-:W-:Y:S01]  /*0b70*/  NOP ;  /* 0x0000000000007918 */ /* 0x000fe20000000000 */
.L_x_11:
[----:B------:R-:W2:Y:S01]  /*0b80*/  SHFL.IDX PT, R0, R173, RZ, 0x1f ;  /* 0x00001fffad007589 */ /* 0x000ea200000e0000 */
[----:B------:R-:W-:Y:S01]  /*0b90*/  NOP ;  /* 0x0000000000007918 */ /* 0x000fe20000000000 */
[----:B--2---:R-:W-:-:S13]  /*0ba0*/  ISETP.NE.AND P0, PT, R0, 0x3, PT ;  /* 0x000000030000780c */ /* 0x004fda0003f05270 */
[----:B------:R-:W-:Y:S05]  /*0bb0*/  @P0 BRA `(.L_x_12) ;  /* 0x00000000002c0947 */ /* 0x000fea0003800000 */
[----:B------:R-:W-:Y:S01]  /*0bc0*/  UMOV UR8, 0x400 ;  /* 0x0000040000087882 */ /* 0x000fe20000000000 */
[----:B------:R-:W-:Y:S01]  /*0bd0*/  UMOV UR6, 0x20 ;  /* 0x0000002000067882 */ /* 0x000fe20000000000 */
[----:B------:R-:W-:Y:S02]  /*0be0*/  ULEA UR8, UR37, UR8, 0x18 ;  /* 0x0000000825087291 */ /* 0x000fe4000f8ec0ff */
[----:B---3--:R-:W-:-:S04]  /*0bf0*/  UIADD3 UR12, UPT, UPT, -UR6, 0x100000, URZ ;  /* 0x00100000060c7890 */ /* 0x008fc8000fffe1ff */
[----:B------:R-:W-:Y:S02]  /*0c00*/  USHF.L.U32 UR13, UR12, 0xb, URZ ;  /* 0x0000000b0c0d7899 */ /* 0x000fe400080006ff */
[----:B------:R-:W-:Y:S01]  /*0c10*/  USHF.L.U32 UR12, UR12, 0x1, URZ ;  /* 0x000000010c0c7899 */ /* 0x000fe200080006ff */
[----:B------:R-:W-:Y:S01]  /*0c20*/  ELECT P0, URZ, PT ;  /* 0x0000000000ff782f */ /* 0x000fe20003800000 */
[----:B------:R-:W2:Y:S10]  /*0c30*/  FENCE.VIEW.ASYNC.S ;  /* 0x00000000000073c6 */ /* 0x000eb40000000000 */
[----:B--2---:R2:W3:Y:S01]  /*0c40*/  SYNCS.EXCH.64 URZ, [UR8+0x220], UR12 ;  /* 0x0002200c08ff75b2 */ /* 0x0044e20008000100 */
[----:B------:R2:W1:Y:S01]  /*0c50*/  SYNCS.EXCH.64 URZ, [UR8+0x228], UR12 ;  /* 0x0002280c08ff75b2 */ /* 0x0004620008000100 */
[----:B------:R-:W-:Y:S01]  /*0c60*/  NOP ;  /* 0x0000000000007918 */ /* 0x000fe20000000000 */
.L_x_12:
[----:B------:R-:W4:Y:S01]  /*0c70*/  SHFL.IDX PT, R0, R173, RZ, 0x1f ;  /* 0x00001fffad007589 */ /* 0x000f2200000e0000 */
[----:B------:R-:W-:Y:S01]  /*0c80*/  NOP ;  /* 0x0000000000007918 */ /* 0x000fe20000000000 */
[----:B----4-:R-:W-:-:S13]  /*0c90*/  ISETP.NE.AND P0, PT, R0, 0x4, PT ;  /* 0x000000040000780c */ /* 0x010fda0003f05270 */
[----:B------:R-:W-:Y:S05]  /*0ca0*/  @P0 BRA `(.L_x_13) ;  /* 0x0000000000480947 */ /* 0x000fea0003800000 */
[----:B---3--:R-:W-:Y:S01]  /*0cb0*/  UMOV UR9, 0x1e0 ;  /* 0x000001e000097882 */ /* 0x008fe20000000000 */
[----:B--2---:R-:W-:Y:S01]  /*0cc0*/  UMOV UR8, 0x400 ;  /* 0x0000040000087882 */ /* 0x004fe20000000000 */
[----:B------:R-:W-:Y:S01]  /*0cd0*/  USEL UR9, UR9, 0x1a0, UP5 ;  /* 0x000001a009097887 */ /* 0x000fe2000a800000 */
        /* <DEDUP_REMOVED lines=9> */
[----:B------:R-:W2:Y:S02]  /*0d70*/  FENCE.VIEW.ASYNC.S ;  /* 0x00000000000073c6 */ /* 0x000ea40000000000 */
[----:B--2---:R4:W2:Y:S08]  /*0d80*/  SYNCS.EXCH.64 URZ, [UR8+0x230], UR12 ;  /* 0x0002300c08ff75b2 */ /* 0x0048b00008000100 */
[----:B------:R4:W3:Y:S01]  /*0d90*/  SYNCS.EXCH.64 URZ, [UR8+0x240], UR14 ;  /* 0x0002400e08ff75b2 */ /* 0x0008e20008000100 */
[----:B------:R4:W1:Y:S01]  /*0da0*/  SYNCS.EXCH.64 URZ, [UR8+0x238], UR12 ;  /* 0x0002380c08ff75b2 */ /* 0x0008620008000100 */
[----:B------:R4:W1:Y:S02]  /*0db0*/  SYNCS.EXCH.64 URZ, [UR8+0x248], UR14 ;  /* 0x0002480e08ff75b2 */ /* 0x0008640008000100 */
[----:B----4-:R-:W-:Y:S01]  /*0dc0*/  NOP ;  /* 0x0000000000007918 */ /* 0x010fe20000000000 */
.L_x_13:
[----:B------:R-:W4:Y:S01]  /*0dd0*/  SHFL.IDX PT, R0, R173, RZ, 0x1f ;  /* 0x00001fffad007589 */ /* 0x000f2200000e0000 */
[----:B------:R-:W-:Y:S01]  /*0de0*/  NOP ;  /* 0x0000000000007918 */ /* 0x000fe20000000000 */
[----:B----4-:R-:W-:-:S13]  /*0df0*/  ISETP.NE.AND P0, PT, R0, 0x5, PT ;  /* 0x000000050000780c */ /* 0x010fda0003f05270 */
[----:B------:R-:W-:Y:S05]  /*0e00*/  @P0 BRA `(.L_x_14) ;  /* 0x0000000000540947 */ /* 0x000fea0003800000 */
[----:B---3--:R-:W-:Y:S01]  /*0e10*/  UMOV UR9, 0x400 ;  /* 0x0000040000097882 */ /* 0x008fe20000000000 */
[----:B--2---:R-:W-:Y:S01]  /*0e20*/  UMOV UR8, 0x1 ;  /* 0x0000000100087882 */ /* 0x004fe20000000000 */
        /* <DEDUP_REMOVED lines=13> */
[----:B------:R4:W1:Y:S01]  /*0f00*/  SYNCS.EXCH.64 URZ, [UR9+0x278], UR14 ;  /* 0x0002780e09ff75b2 */ /* 0x0008620008000100 */
[----:B------:R4:W1:Y:S01]  /*0f10*/  SYNCS.EXCH.64 URZ, [UR9+0x260], UR12 ;  /* 0x0002600c09ff75b2 */ /* 0x0008620008000100 */
[----:B------:R4:W1:Y:S01]  /*0f20*/  SYNCS.EXCH.64 URZ, [UR9+0x280], UR14 ;  /* 0x0002800e09ff75b2 */ /* 0x0008620008000100 */
[----:B------:R4:W1:Y:S01]  /*0f30*/  SYNCS.EXCH.64 URZ, [UR9+0x268], UR12 ;  /* 0x0002680c09ff75b2 */ /* 0x0008620008000100 */
[----:B------:R4:W1:Y:S02]  /*0f40*/  SYNCS.EXCH.64 URZ, [UR9+0x288], UR14 ;  /* 0x0002880e09ff75b2 */ /* 0x0008640008000100 */
[----:B----4-:R-:W-:Y:S01]  /*0f50*/  NOP ;  /* 0x0000000000007918 */ /* 0x010fe20000000000 */
.L_x_14:
[----:B------:R-:W4:Y:S01]  /*0f60*/  SHFL.IDX PT, R0, R173, RZ, 0x1f ;  /* 0x00001fffad007589 */ /* 0x000f2200000e0000 */
[----:B------:R-:W-:Y:S01]  /*0f70*/  ISETP.NE.OR P1, PT, RZ, UR10, !P1 ;  /* 0x0000000aff007c0c */ /* 0x000fe2000cf25670 */
[----:B------:R-:W-:Y:S01]  /*0f80*/  NOP ;  /* 0x0000000000007918 */ /* 0x000fe20000000000 */
[----:B----4-:R-:W-:-:S13]  /*0f90*/  ISETP.NE.AND P0, PT, R0, 0x3, PT ;  /* 0x000000030000780c */ /* 0x010fda0003f05270 */
[----:B------:R-:W-:Y:S05]  /*0fa0*/  @P0 BRA `(.L_x_15) ;  /* 0x0000000000340947 */ /* 0x000fea0003800000 */
[----:B--2---:R-:W-:Y:S01]  /*0fb0*/  UMOV UR8, 0x400 ;  /* 0x0000040000087882 */ /* 0x004fe20000000000 */
[----:B------:R-:W-:Y:S01]  /*0fc0*/  UMOV UR6, 0x20 ;  /* 0x0000002000067882 */ /* 0x000fe20000000000 */
[----:B------:R-:W-:Y:S02]  /*0fd0*/  ULEA UR8, UR37, UR8, 0x18 ;  /* 0x0000000825087291 */ /* 0x000fe4000f8ec0ff */
[----:B---3--:R-:W-:-:S04]  /*0fe0*/  UIADD3 UR12, UPT, UPT, -UR6, 0x100000, URZ ;  /* 0x00100000060c7890 */ /* 0x008fc8000fffe1ff */
[----:B------:R-:W-:Y:S02]  /*0ff0*/  USHF.L.U32 UR13, UR12, 0xb, URZ ;  /* 0x0000000b0c0d7899 */ /* 0x000fe400080006ff */
[----:B------:R-:W-:Y:S01]  /*1000*/  USHF.L.U32 UR12, UR12, 0x1, URZ ;  /* 0x000000010c0c7899 */ /* 0x000fe200080006ff */
[----:B------:R-:W-:Y:S01]  /*1010*/  ELECT P0, URZ, PT ;  /* 0x0000000000ff782f */ /* 0x000fe20003800000 */
[----:B------:R-:W2:Y:S10]  /*1020*/  FENCE.VIEW.ASYNC.S ;  /* 0x00000000000073c6 */ /* 0x000eb40000000000 */
[----:B--2---:R4:W2:Y:S01]  /*1030*/  SYNCS.EXCH.64 URZ, [UR8+0x290], UR12 ;  /* 0x0002900c08ff75b2 */ /* 0x0048a20008000100 */
[----:B------:R4:W3:Y:S01]  /*1040*/  SYNCS.EXCH.64 URZ, [UR8+0x2a0], UR12 ;  /* 0x0002a00c08ff75b2 */ /* 0x0008e20008000100 */
[----:B------:R4:W1:Y:S01]  /*1050*/  SYNCS.EXCH.64 URZ, [UR8+0x298], UR12 ;  /* 0x0002980c08ff75b2 */ /* 0x0008620008000100 */
[----:B------:R4:W1:Y:S02]  /*1060*/  SYNCS.EXCH.64 URZ, [UR8+0x2a8], UR12 ;  /* 0x0002a80c08ff75b2 */ /* 0x0008640008000100 */
[----:B----4-:R-:W-:Y:S01]  /*1070*/  NOP ;  /* 0x0000000000007918 */ /* 0x010fe20000000000 */
.L_x_15:
[----:B------:R-:W-:Y:S01]  /*1080*/  VOTEU.ALL UP1, P1 ;  /* 0x0000000000ff7886 */ /* 0x000fe20000820000 */
[----:B--2---:R-:W2:Y:S01]  /*1090*/  LDCU UR8, c[0x0][0x36c] ;  /* 0x00006d80ff0877ac */ /* 0x004ea20008000800 */
[----:B------:R-:W-:Y:S01]  /*10a0*/  NOP ;  /* 0x0000000000007918 */ /* 0x000fe20000000000 */
[----:B------:R-:W-:Y:S01]  /*10b0*/  LOP3.LUT R10, R189, 0x1f, RZ, 0xc0, !PT ;  /* 0x0000001fbd0a7812 */ /* 0x000fe200078ec0ff */
[----:B---3--:R-:W-:Y:S01]  /*10c0*/  UMOV UR12, 0x20 ;  /* 0x00000020000c7882 */ /* 0x008fe20000000000 */
[----:B------:R-:W-:Y:S01]  /*10d0*/  @!UP1 UMOV UR6, 0x400 ;  /* 0x0000040000069882 */ /* 0x000fe20000000000 */
[----:B------:R-:W-:-:S04]  /*10e0*/  @!UP1 UIADD3 UR12, UPT, UPT, -UR12, 0x100000, URZ ;  /* 0x001000000c0c9890 */ /* 0x000fc8000fffe1ff */
[----:B------:R-:W-:Y:S02]  /*10f0*/  @!UP1 USHF.L.U32 UR13, UR12, 0xb, URZ ;  /* 0x0000000b0c0d9899 */ /* 0x000fe400080006ff */
[----:B------:R-:W-:Y:S02]  /*1100*/  @!UP1 USHF.L.U32 UR12, UR12, 0x1, URZ ;  /* 0x000000010c0c9899 */ /* 0x000fe400080006ff */
[----:B------:R-:W-:Y:S01]  /*1110*/  @!UP1 ULEA UR6, UR37, UR6, 0x18 ;  /* 0x0000000625069291 */ /* 0x000fe2000f8ec0ff */
[----:B------:R-:W-:Y:S01]  /*1120*/  VOTEU.ALL UP1, P1 ;  /* 0x0000000000ff7886 */ /* 0x000fe20000820000 */
[----:B------:R-:W-:Y:S01]  /*1130*/  UISETP.NE.AND UP4, UPT, UR10, URZ, UPT ;  /* 0x000000ff0a00728c */ /* 0x000fe2000bf85270 */
[----:B------:R-:W3:Y:S09]  /*1140*/  FENCE.VIEW.ASYNC.S ;  /* 0x00000000000073c6 */ /* 0x000ef20000000000 */
[----:B---3--:R3:W4:Y:S01]  /*1150*/  @!UP1 SYNCS.EXCH.64 URZ, [UR6+0x2b0], UR12 ;  /* 0x0002b00c06ff95b2 */ /* 0x0087220008000100 */
[----:B--2---:R-:W-:-:S09]  /*1160*/  UISETP.EQ.U32.AND UP1, UPT, UR8, 0x1, UPT ;  /* 0x000000010800788c */ /* 0x004fd2000bf22070 */
[----:B------:R-:W-:Y:S05]  /*1170*/  BRA.U !UP1, `(.L_x_16) ;  /* 0x0000000109087547 */ /* 0x000fea000b800000 */
[----:B-1--4-:R-:W-:Y:S01]  /*1180*/  UCGABAR_ARV ;  /* 0x00000000000079c7 */ /* 0x012fe20008000000 */
[----:B------:R-:W-:Y:S05]  /*1190*/  BRA `(.L_x_17) ;  /* 0x0000000000047947 */ /* 0x000fea0003800000 */
.L_x_16:
[----:B-1--4-:R-:W-:Y:S01]  /*11a0*/  NOP ;  /* 0x0000000000007918 */ /* 0x012fe20000000000 */
.L_x_17:
[----:B------:R-:W1:Y:S01]  /*11b0*/  S2R R20, SR_CTAID.Y ;  /* 0x0000000000147919 */ /* 0x000e620000002600 */
[----:B------:R-:W-:-:S05]  /*11c0*/  CS2R.32 R170, SR_CgaSize ;  /* 0x0000000000aa7805 */ /* 0x000fca0000008a00 */
[----:B------:R-:W-:-:S05]  /*11d0*/  IMAD R170, R170, -0xa0, RZ ;  /* 0xffffff60aaaa7824 */ /* 0x000fca00078e02ff */
[----:B---3--:R-:W-:-:S14]  /*11e0*/  R2UR UR6, R170 ;  /* 0x00000000aa0672ca */ /* 0x008fdc00000e0000 */
[----:B------:R-:W2:Y:S01]  /*11f0*/  LDCU UR6, c[0x0][UR6+0x2b4] ;  /* 0x00005680060677ac */ /* 0x000ea20008000800 */
[----:B------:R-:W-:-:S05]  /*1200*/  CS2R.32 R0, SR_CgaSize ;  /* 0x0000000000007805 */ /* 0x000fca0000008a00 */
[----:B------:R-:W-:-:S06]  /*1210*/  IMAD R0, R0, -0xa0, RZ ;  /* 0xffffff6000007824 */ /* 0x000fcc00078e02ff */
[----:B------:R-:W3:Y:S01]  /*1220*/  LDC R0, c[0x0][R0+0x2a4] ;  /* 0x0000a90000007b82 */ /* 0x000ee20000000800 */
[----:B------:R-:W-:Y:S01]  /*1230*/  PRMT R8, RZ, 0x7610, R8 ;  /* 0x00007610ff087816 */ /* 0x000fe20000000008 */
[----:B------:R-:W4:Y:S01]  /*1240*/  S2R R11, SR_CTAID.X ;  /* 0x00000000000b7919 */ /* 0x000f220000002500 */
[----:B------:R-:W-:-:S05]  /*1250*/  CS2R.32 R170, SR_CgaSize ;  /* 0x0000000000aa7805 */ /* 0x000fca0000008a00 */
[----:B------:R-:W-:-:S05]  /*1260*/  IMAD R170, R170, -0xa0, RZ ;  /* 0xffffff60aaaa7824 */ /* 0x000fca00078e02ff */
[----:B------:R-:W-:-:S14]  /*1270*/  R2UR UR8, R170 ;  /* 0x00000000aa0872ca */ /* 0x000fdc00000e0000 */
[----:B------:R-:W3:Y:S01]  /*1280*/  LDCU UR8, c[0x0][UR8+0x2b0] ;  /* 0x00005600080877ac */ /* 0x000ee20008000800 */
[----:B------:R-:W-:Y:S01]  /*1290*/  UISETP.NE.AND UP2, UPT, UR10, 0x2, UPT ;  /* 0x000000020a00788c */ /* 0x000fe2000bf45270 */
[----:B------:R-:W2:Y:S01]  /*12a0*/  LDC R9, c[0x0][0xb24] ;  /* 0x0002c900ff097b82 */ /* 0x000ea20000000800 */
[----:B------:R-:W-:-:S05]  /*12b0*/  CS2R.32 R2, SR_CgaSize ;  /* 0x0000000000027805 */ /* 0x000fca0000008a00 */
[----:B------:R-:W-:-:S06]  /*12c0*/  IMAD R2, R2, -0xa0, RZ ;  /* 0xffffff6002027824 */ /* 0x000fcc00078e02ff */
[----:B------:R-:W3:Y:S08]  /*12d0*/  LDC R2, c[0x0][R2+0x2a0] ;  /* 0x0000a80002027b82 */ /* 0x000ef00000000800 */
[----:B------:R-:W3:Y:S01]  /*12e0*/  LDC R72, c[0x0][0xb24] ;  /* 0x0002c900ff487b82 */ /* 0x000ee20000000800 */
[----:B-1----:R-:W-:-:S07]  /*12f0*/  I2FP.F32.U32 R3, R20 ;  /* 0x0000001400037245 */ /* 0x002fce0000201000 */
[----:B------:R-:W1:Y:S01]  /*1300*/  S2UR UR36, SR_CTAID.Z ;  /* 0x00000000002479c3 */ /* 0x000e620000002700 */
[----:B--2---:R-:W-:Y:S01]  /*1310*/  ISETP.GE.AND P0, PT, R9, 0x1, PT ;  /* 0x000000010900780c */ /* 0x004fe20003f06270 */
[----:B----4-:R-:W-:Y:S01]  /*1320*/  IMAD.MOV.U32 R21, RZ, RZ, R11 ;  /* 0x000000ffff157224 */ /* 0x010fe200078e000b */
[----:B------:R-:W-:Y:S01]  /*1330*/  I2FP.F32.U32 R4, R11 ;  /* 0x0000000b00047245 */ /* 0x000fe20000201000 */
[----:B------:R-:W-:Y:S01]  /*1340*/  FMUL R3, R3, UR6 ;  /* 0x0000000603037c20 */ /* 0x000fe20008400000 */
[----:B------:R-:W2:Y:S03]  /*1350*/  LDCU UR6, c[0x0][0xb30] ;  /* 0x00016600ff0677ac */ /* 0x000ea60008000800 */
[----:B---3--:R-:W-:Y:S01]  /*1360*/  FMUL R4, R4, UR8 ;  /* 0x0000000804047c20 */ /* 0x008fe20008400000 */
[----:B------:R-:W3:Y:S08]  /*1370*/  F2I.U32.TRUNC.NTZ R147, R3 ;  /* 0x0000000300937305 */ /* 0x000ef0000020f000 */
[----:B------:R-:W4:Y:S01]  /*1380*/  F2I.U32.TRUNC.NTZ R170, R4 ;  /* 0x0000000400aa7305 */ /* 0x000f22000020f000 */
[----:B--2---:R-:W-:Y:S01]  /*1390*/  UISETP.NE.AND UP3, UPT, UR6, 0x1, UPT ;  /* 0x000000010600788c */ /* 0x004fe2000bf65270 */
[----:B---3--:R-:W-:-:S05]  /*13a0*/  IADD3 R147, PT, PT, -R147, RZ, RZ ;  /* 0x000000ff93937210 */ /* 0x008fca0007ffe1ff */
[----:B------:R-:W-:Y:S01]  /*13b0*/  IMAD R147, R0, R147, R20 ;  /* 0x0000009300937224 */ /* 0x000fe200078e0214 */
[----:B------:R-:W-:Y:S01]  /*13c0*/  PRMT R0, RZ, 0x7610, R0 ;  /* 0x00007610ff007816 */ /* 0x000fe20000000000 */
[----:B----4-:R-:W-:-:S04]  /*13d0*/  IMAD.MOV R170, RZ, RZ, -R170 ;  /* 0x000000ffffaa7224 */ /* 0x010fc800078e0aaa */
[----:B------:R-:W-:Y:S01]  /*13e0*/  IMAD R170, R2, R170, R11 ;  /* 0x000000aa02aa7224 */ /* 0x000fe200078e020b */
[----:B-1----:R-:W-:Y:S06]  /*13f0*/  BRA.U UP4, `(.L_x_18) ;  /* 0x0000000104247547 */ /* 0x002fec000b800000 */
[----:B------:R-:W-:Y:S01]  /*1400*/  ISETP.NE.AND P1, PT, R147, RZ, PT ;  /* 0x000000ff9300720c */ /* 0x000fe20003f25270 */
[----:B------:R-:W-:Y:S01]  /*1410*/  IMAD.MOV.U32 R0, RZ, RZ, 0x3 ;  /* 0x00000003ff007424 */ /* 0x000fe200078e00ff */
[C---:B------:R-:W-:Y:S02]  /*1420*/  LOP3.LUT R3, R170.reuse, 0xfffffffe, RZ, 0xc0, !PT ;  /* 0xfffffffeaa037812 */ /* 0x040fe400078ec0ff */
[----:B------:R-:W-:Y:S02]  /*1430*/  ISETP.LT.U32.OR P1, PT, R170, 0x2, !P1 ;  /* 0x00000002aa00780c */ /* 0x000fe40004f21470 */
[----:B------:R-:W-:Y:S02]  /*1440*/  SHF.L.U32 R0, R0, R3, RZ ;  /* 0x0000000300007219 */ /* 0x000fe400000006ff */
[----:B------:R-:W-:Y:S02]  /*1450*/  SEL R5, RZ, 0x1, !P1 ;  /* 0x00000001ff057807 */ /* 0x000fe40004800000 */
[----:B------:R-:W-:-:S05]  /*1460*/  SEL R2, RZ, 0x2, !P1 ;  /* 0x00000002ff027807 */ /* 0x000fca0004800000 */
[----:B------:R-:W-:-:S05]  /*1470*/  IMAD.IADD R2, R5, 0x1, R2 ;  /* 0x0000000105027824 */ /* 0x000fca00078e0202 */
[----:B------:R-:W-:Y:S02]  /*1480*/  PRMT R8, R2, 0x7610, R8 ;  /* 0x0000761002087816 */ /* 0x000fe40000000008 */
.L_x_18:
[----:B------:R-:W-:Y:S05]  /*1490*/  @!P0 BRA `(.L_x_19) ;  /* 0x0000000000b88947 */ /* 0x000fea0003800000 */
[----:B------:R-:W1:Y:S01]  /*14a0*/  LDC.64 R4, c[0x0][0xb18] ;  /* 0x0002c600ff047b82 */ /* 0x000e620000000a00 */
[----:B------:R-:W-:-:S07]  /*14b0*/  ISETP.NE.AND P0, PT, R9, 0x1, PT ;  /* 0x000000010900780c */ /* 0x000fce0003f05270 */
[----:B------:R-:W2:Y:S08]  /*14c0*/  LDC R14, c[0x0][0xb0c] ;  /* 0x0002c300ff0e7b82 */ /* 0x000eb00000000800 */
[----:B------:R-:W3:Y:S08]  /*14d0*/  LDC R13, c[0x0][0x370] ;  /* 0x0000dc00ff0d7b82 */ /* 0x000ef00000000800 */
[----:B------:R-:W4:Y:S01]  /*14e0*/  LDC R16, c[0x0][0x374] ;  /* 0x0000dd00ff107b82 */ /* 0x000f220000000800 */
[----:B-1----:R-:W-:-:S07]  /*14f0*/  ISETP.NE.AND P1, PT, R4, 0x1, PT ;  /* 0x000000010400780c */ /* 0x002fce0003f25270 */
[----:B------:R-:W3:Y:S01]  /*1500*/  LDC.64 R6, c[0x0][0xb10] ;  /* 0x0002c400ff067b82 */ /* 0x000ee20000000a00 */
[----:B--2---:R-:W-:-:S07]  /*1510*/  ISETP.NE.AND P2, PT, R14, 0x1, PT ;  /* 0x000000010e00780c */ /* 0x004fce0003f45270 */
[----:B------:R-:W1:Y:S08]  /*1520*/  LDC R12, c[0x0][0xb20] ;  /* 0x0002c800ff0c7b82 */ /* 0x000e700000000800 */
[----:B------:R-:W2:Y:S01]  /*1530*/  LDC.64 R2, c[0x0][0xb28] ;  /* 0x0002ca00ff027b82 */ /* 0x000ea20000000a00 */
[----:B----4-:R-:W-:-:S04]  /*1540*/  IMAD.HI.U32 R15, R16, R5, RZ ;  /* 0x00000005100f7227 */ /* 0x010fc800078e00ff */
[----:B------:R-:W-:-:S04]  /*1550*/  IMAD.HI.U32 R5, R20, R5, RZ ;  /* 0x0000000514057227 */ /* 0x000fc800078e00ff */
[----:B---3--:R-:W-:-:S04]  /*1560*/  IMAD.HI.U32 R18, R13, R6, RZ ;  /* 0x000000060d127227 */ /* 0x008fc800078e00ff */
[C---:B------:R-:W-:Y:S01]  /*1570*/  IMAD.HI.U32 R22, R11.reuse, R6, RZ ;  /* 0x000000060b167227 */ /* 0x040fe200078e00ff */
[-C--:B------:R-:W-:Y:S02]  /*1580*/  @P2 SHF.R.U32.HI R13, RZ, R7.reuse, R18 ;  /* 0x00000007ff0d2219 */ /* 0x080fe40000011612 */
[-C--:B-1----:R-:W-:Y:S02]  /*1590*/  @P1 SHF.R.U32.HI R16, RZ, R12.reuse, R15 ;  /* 0x0000000cff101219 */ /* 0x082fe4000001160f */
[----:B------:R-:W-:Y:S02]  /*15a0*/  SHF.R.U32.HI R5, RZ, R12, R5 ;  /* 0x0000000cff057219 */ /* 0x000fe40000011605 */
[----:B------:R-:W-:Y:S02]  /*15b0*/  SHF.R.U32.HI R22, RZ, R7, R22 ;  /* 0x00000007ff167219 */ /* 0x000fe40000011616 */
[----:B------:R-:W-:Y:S01]  /*15c0*/  SEL R5, R20, R5, !P1 ;  /* 0x0000000514057207 */ /* 0x000fe20004800000 */
[----:B--2---:R-:W-:Y:S01]  /*15d0*/  IMAD.HI.U32 R18, R16, R2, RZ ;  /* 0x0000000210127227 */ /* 0x004fe200078e00ff */
[----:B------:R-:W-:-:S02]  /*15e0*/  SEL R21, R11, R22, !P2 ;  /* 0x000000160b157207 */ /* 0x000fc40005000000 */
[----:B------:R-:W-:Y:S01]  /*15f0*/  IADD3 R7, PT, PT, -R5, RZ, RZ ;  /* 0x000000ff05077210 */ /* 0x000fe20007ffe1ff */
[----:B------:R-:W-:Y:S01]  /*1600*/  IMAD.HI.U32 R6, R13, R2, RZ ;  /* 0x000000020d067227 */ /* 0x000fe200078e00ff */
[----:B------:R-:W-:-:S03]  /*1610*/  @P0 SHF.R.U32.HI R16, RZ, R3, R18 ;  /* 0x00000003ff100219 */ /* 0x000fc60000011612 */
[----:B------:R-:W-:Y:S01]  /*1620*/  IMAD R7, R4, R7, R20 ;  /* 0x0000000704077224 */ /* 0x000fe200078e0214 */
[----:B------:R-:W-:Y:S01]  /*1630*/  @P0 SHF.R.U32.HI R13, RZ, R3, R6 ;  /* 0x00000003ff0d0219 */ /* 0x000fe20000011606 */
[----:B------:R-:W-:-:S04]  /*1640*/  IMAD R16, R16, R9, RZ ;  /* 0x0000000910107224 */ /* 0x000fc800078e02ff */
[----:B------:R-:W-:Y:S01]  /*1650*/  IMAD R6, R13, R9, RZ ;  /* 0x000000090d067224 */ /* 0x000fe200078e02ff */
[----:B------:R-:W-:-:S04]  /*1660*/  ISETP.GE.AND P1, PT, R5, R16, PT ;  /* 0x000000100500720c */ /* 0x000fc80003f26270 */
[----:B------:R-:W-:Y:S01]  /*1670*/  ISETP.GE.OR P1, PT, R21, R6, P1 ;  /* 0x000000061500720c */ /* 0x000fe20000f26670 */
[----:B------:R-:W-:-:S05]  /*1680*/  IMAD.HI.U32 R6, R5, R2, RZ ;  /* 0x0000000205067227 */ /* 0x000fca00078e00ff */
[----:B------:R-:W-:-:S04]  /*1690*/  SHF.R.U32.HI R6, RZ, R3, R6 ;  /* 0x00000003ff067219 */ /* 0x000fc80000011606 */
[----:B------:R-:W-:-:S03]  /*16a0*/  SEL R6, R5, R6, !P0 ;  /* 0x0000000605067207 */ /* 0x000fc60004000000 */
[----:B------:R-:W-:Y:S01]  /*16b0*/  @!P1 IMAD.HI.U32 R12, R21, R2, RZ ;  /* 0x00000002150c9227 */ /* 0x000fe200078e00ff */
[----:B------:R-:W-:-:S04]  /*16c0*/  IADD3 R2, PT, PT, -R6, RZ, RZ ;  /* 0x000000ff06027210 */ /* 0x000fc80007ffe1ff */
[----:B------:R-:W-:Y:S01]  /*16d0*/  @!P1 SHF.R.U32.HI R12, RZ, R3, R12 ;  /* 0x00000003ff0c9219 */ /* 0x000fe2000001160c */
[----:B------:R-:W-:-:S03]  /*16e0*/  IMAD R2, R9, R2, R5 ;  /* 0x0000000209027224 */ /* 0x000fc600078e0205 */
[----:B------:R-:W-:-:S05]  /*16f0*/  @!P1 SEL R3, R21, R12, !P0 ;  /* 0x0000000c15039207 */ /* 0x000fca0004000000 */
[--C-:B------:R-:W-:Y:S02]  /*1700*/  @!P1 IMAD.IADD R6, R6, 0x1, -R3.reuse ;  /* 0x0000000106069824 */ /* 0x100fe400078e0a03 */
[----:B------:R-:W-:Y:S01]  /*1710*/  @!P1 IMAD R3, R2, R13, R3 ;  /* 0x0000000d02039224 */ /* 0x000fe200078e0203 */
[----:B------:R-:W-:Y:S01]  /*1720*/  IADD3 R2, PT, PT, -R21, RZ, RZ ;  /* 0x000000ff15027210 */ /* 0x000fe20007ffe1ff */
[----:B------:R-:W-:Y:S02]  /*1730*/  @!P1 IMAD R5, R6, R9, R21 ;  /* 0x0000000906059224 */ /* 0x000fe400078e0215 */
[----:B------:R-:W-:Y:S02]  /*1740*/  @!P1 IMAD.MOV.U32 R21, RZ, RZ, R3 ;  /* 0x000000ffff159224 */ /* 0x000fe400078e0003 */
[----:B------:R-:W-:Y:S02]  /*1750*/  IMAD R2, R14, R2, R11 ;  /* 0x000000020e027224 */ /* 0x000fe400078e020b */
[----:B------:R-:W-:-:S02]  /*1760*/  IMAD R20, R5, R4, R7 ;  /* 0x0000000405147224 */ /* 0x000fc400078e0207 */
[----:B------:R-:W-:Y:S02]  /*1770*/  IMAD R21, R21, R14, R2 ;  /* 0x0000000e15157224 */ /* 0x000fe400078e0202 */
.L_x_19:
[----:B------:R-:W-:Y:S05]  /*1780*/  BRA.U UP3, `(.L_x_20) ;  /* 0x0000000103407547 */ /* 0x000fea000b800000 */
[----:B------:R-:W1:Y:S08]  /*1790*/  LDC.64 R4, c[0x0][0xb10] ;  /* 0x0002c400ff047b82 */ /* 0x000e700000000a00 */
[----:B------:R-:W2:Y:S08]  /*17a0*/  LDC.64 R2, c[0x0][0xb18] ;  /* 0x0002c600ff027b82 */ /* 0x000eb00000000a00 */
[----:B------:R-:W3:Y:S08]  /*17b0*/  LDC R6, c[0x0][0xb20] ;  /* 0x0002c800ff067b82 */ /* 0x000ef00000000800 */
[----:B------:R-:W4:Y:S01]  /*17c0*/  LDC R12, c[0x0][0xb0c] ;  /* 0x0002c300ff0c7b82 */ /* 0x000f220000000800 */
[----:B-1----:R-:W-:-:S05]  /*17d0*/  IMAD.HI.U32 R4, R21, R4, RZ ;  /* 0x0000000415047227 */ /* 0x002fca00078e00ff */
[----:B------:R-:W-:Y:S01]  /*17e0*/  SHF.R.U32.HI R4, RZ, R5, R4 ;  /* 0x00000005ff047219 */ /* 0x000fe20000011604 */
[----:B--2---:R-:W-:Y:S01]  /*17f0*/  IMAD.HI.U32 R3, R20, R3, RZ ;  /* 0x0000000314037227 */ /* 0x004fe200078e00ff */
[----:B------:R-:W-:-:S04]  /*1800*/  ISETP.NE.AND P0, PT, R2, 0x1, PT ;  /* 0x000000010200780c */ /* 0x000fc80003f05270 */
[----:B---3--:R-:W-:-:S04]  /*1810*/  SHF.R.U32.HI R3, RZ, R6, R3 ;  /* 0x00000006ff037219 */ /* 0x008fc80000011603 */
[----:B------:R-:W-:Y:S02]  /*1820*/  SEL R3, R20, R3, !P0 ;  /* 0x0000000314037207 */ /* 0x000fe40004000000 */
[----:B----4-:R-:W-:-:S04]  /*1830*/  ISETP.NE.AND P1, PT, R12, 0x1, PT ;  /* 0x000000010c00780c */ /* 0x010fc80003f25270 */
[----:B------:R-:W-:-:S05]  /*1840*/  SEL R6, R21, R4, !P1 ;  /* 0x0000000415067207 */ /* 0x000fca0004800000 */
[----:B------:R-:W-:Y:S02]  /*1850*/  IMAD.IADD R4, R3, 0x1, -R6 ;  /* 0x0000000103047824 */ /* 0x000fe400078e0a06 */
[----:B------:R-:W-:Y:S02]  /*1860*/  IMAD.IADD R3, R6, 0x1, -R3 ;  /* 0x0000000106037824 */ /* 0x000fe400078e0a03 */
[----:B------:R-:W-:Y:S02]  /*1870*/  IMAD R21, R4, R12, R21 ;  /* 0x0000000c04157224 */ /* 0x000fe400078e0215 */
[----:B------:R-:W-:Y:S02]  /*1880*/  IMAD R20, R3, R2, R20 ;  /* 0x0000000203147224 */ /* 0x000fe400078e0214 */
.L_x_20:
[----:B------:R-:W-:Y:S05]  /*1890*/  BRA.U !UP1, `(.L_x_21) ;  /* 0x00000001090c7547 */ /* 0x000fea000b800000 */
[----:B------:R-:W-:Y:S01]  /*18a0*/  UCGABAR_WAIT ;  /* 0x0000000000007dc7 */ /* 0x000fe20008000000 */
[----:B------:R-:W-:Y:S01]  /*18b0*/  CCTL.IVALL ;  /* 0x00000000ff00798f */ /* 0x000fe20002000000 */
[----:B------:R-:W-:Y:S05]  /*18c0*/  BRA `(.L_x_22) ;  /* 0x0000000000047947 */ /* 0x000fea0003800000 */
.L_x_21:
[----:B------:R-:W-:Y:S06]  /*18d0*/  BAR.SYNC.DEFER_BLOCKING 0x0 ;  /* 0x0000000000007b1d */ /* 0x000fec0000010000 */
.L_x_22:
[----:B------:R-:W-:Y:S05]  /*18e0*/  BRA.U UP2, `(.L_x_23) ;  /* 0x0000002102a47547 */ /* 0x000fea000b800000 */
[----:B------:R-:W1:Y:S01]  /*18f0*/  LDCU UR15, c[0x0][0x38c] ;  /* 0x00007180ff0f77ac */ /* 0x000e620008000800 */
[----:B------:R-:W2:Y:S01]  /*1900*/  LDC R9, c[0x0][0x370] ;  /* 0x0000dc00ff097b82 */ /* 0x000ea20000000800 */
[C---:B------:R-:W-:Y:S01]  /*1910*/  IMAD.SHL.U32 R17, R11.reuse, 0x40, RZ ;  /* 0x000000400b117824 */ /* 0x040fe200078e00ff */
[----:B------:R-:W-:Y:S01]  /*1920*/  PLOP3.LUT P1, PT, PT, PT, UP5, 0x80, 0x8 ;  /* 0x000000000008781c */ /* 0x000fe20003f2f058 */
[----:B------:R-:W-:Y:S01]  /*1930*/  UISETP.NE.AND UP1, UPT, UR10, URZ, UPT ;  /* 0x000000ff0a00728c */ /* 0x000fe2000bf25270 */
[----:B------:R-:W-:Y:S01]  /*1940*/  ISETP.NE.AND P4, PT, R10, RZ, P5 ;  /* 0x000000ff0a00720c */ /* 0x000fe20002f85270 */
[----:B------:R-:W-:Y:S01]  /*1950*/  IMAD.SHL.U32 R16, R11, 0x80, RZ ;  /* 0x000000800b107824 */ /* 0x000fe200078e00ff */
[----:B------:R-:W-:Y:S01]  /*1960*/  PLOP3.LUT P1, PT, P1, PT, PT, 0x8, 0x80 ;  /* 0x000000000080781c */ /* 0x000fe20000f2e170 */
[----:B------:R-:W-:Y:S01]  /*1970*/  IMAD.MOV.U32 R15, RZ, RZ, 0x1 ;  /* 0x00000001ff0f7424 */ /* 0x000fe200078e00ff */
[----:B------:R-:W3:Y:S01]  /*1980*/  LDC R0, c[0x0][0x374] ;  /* 0x0000dd00ff007b82 */ /* 0x000ee20000000800 */
[----:B------:R-:W-:Y:S01]  /*1990*/  IMAD.MOV.U32 R14, RZ, RZ, RZ ;  /* 0x000000ffff0e7224 */ /* 0x000fe200078e00ff */
[----:B------:R-:W-:Y:S01]  /*19a0*/  CS2R R12, SRZ ;  /* 0x00000000000c7805 */ /* 0x000fe2000001ff00 */
[----:B------:R-:W-:Y:S01]  /*19b0*/  IMAD.MOV.U32 R10, RZ, RZ, 0x1 ;  /* 0x00000001ff0a7424 */ /* 0x000fe200078e00ff */
[----:B------:R-:W-:Y:S01]  /*19c0*/  LOP3.LUT R17, R17, 0x40, RZ, 0xc0, !PT ;  /* 0x0000004011117812 */ /* 0x000fe200078ec0ff */
[----:B------:R-:W4:Y:S01]  /*19d0*/  LDCU.64 UR24, c[0x0][0x348] ;  /* 0x00006900ff1877ac */ /* 0x000f220008000a00 */
[----:B-1----:R-:W-:-:S02]  /*19e0*/  UIADD3 UR4, UPT, UPT, UR15, 0x1f, URZ ;  /* 0x0000001f0f047890 */ /* 0x002fc4000fffe0ff */
[----:B------:R-:W-:Y:S02]  /*19f0*/  USEL UR7, UR7, 0x2, UP1 ;  /* 0x0000000207077887 */ /* 0x000fe40008800000 */
[----:B------:R-:W-:Y:S01]  /*1a00*/  USHF.R.S32.HI UR22, URZ, 0x1f, UR4 ;  /* 0x0000001fff167899 */ /* 0x000fe20008011404 */
[----:B------:R-:W-:-:S03]  /*1a10*/  UMOV UR13, URZ ;  /* 0x000000ff000d7c82 */ /* 0x000fc60008000000 */
[----:B------:R-:W-:Y:S02]  /*1a20*/  ULEA.HI UR22, UR22, UR4, URZ, 0x5 ;  /* 0x0000000416167291 */ /* 0x000fe4000f8f28ff */
[----:B------:R-:W-:Y:S02]  /*1a30*/  UIADD3 UR4, UPT, UPT, UR15, -0x1, URZ ;  /* 0xffffffff0f047890 */ /* 0x000fe4000fffe0ff */
[----:B------:R-:W-:Y:S02]  /*1a40*/  USHF.R.S32.HI UR22, URZ, 0x5, UR22 ;  /* 0x00000005ff167899 */ /* 0x000fe40008011416 */
[----:B------:R-:W-:Y:S02]  /*1a50*/  UISETP.GE.U32.AND UP2, UPT, UR4, -0x3f, UPT ;  /* 0xffffffc10400788c */ /* 0x000fe4000bf46070 */
[----:B------:R-:W-:Y:S02]  /*1a60*/  UISETP.LT.U32.AND UP0, UPT, UR22, 0x20, UPT ;  /* 0x000000201600788c */ /* 0x000fe4000bf01070 */
[----:B------:R-:W-:-:S02]  /*1a70*/  UIADD3 UR15, UPT, UPT, UR15, 0x3e, URZ ;  /* 0x0000003e0f0f7890 */ /* 0x000fc4000fffe0ff */
[----:B------:R-:W-:-:S04]  /*1a80*/  USEL UR21, UR22, 0x20, UP0 ;  /* 0x0000002016157887 */ /* 0x000fc80008000000 */
[----:B------:R-:W-:Y:S02]  /*1a90*/  UIADD3 UR6, UPT, UPT, UR21, -0x1, URZ ;  /* 0xffffffff15067890 */ /* 0x000fe4000fffe0ff */
[----:B------:R-:W-:Y:S02]  /*1aa0*/  @UP2 UIADD3 UR6, UPT, UPT, UR21, URZ, URZ ;  /* 0x000000ff15062290 */ /* 0x000fe4000fffe0ff */
[----:B------:R-:W-:Y:S02]  /*1ab0*/  UIADD3 UR14, UPT, UPT, UR22, -UR21, URZ ;  /* 0x80000015160e7290 */ /* 0x000fe4000fffe0ff */
[----:B------:R-:W-:Y:S02]  /*1ac0*/  UIADD3 UR5, UPT, UPT, UR6, 0x1, URZ ;  /* 0x0000000106057890 */ /* 0x000fe4000fffe0ff */
[----:B--2-4-:R-:W-:-:S12]  /*1ad0*/  UIADD3 UR6, UPT, UPT, -UR6, URZ, URZ ;  /* 0x000000ff06067290 */ /* 0x014fd8000fffe1ff */
.L_x_43:
[----:B------:R-:W-:Y:S01]  /*1ae0*/  UISETP.NE.AND UP0, UPT, UR37, URZ, UPT ;  /* 0x000000ff2500728c */ /* 0x000fe2000bf05270 */
[----:B------:R-:W1:Y:S08]  /*1af0*/  S2UR UR37, SR_CgaCtaId ;  /* 0x00000000002579c3 */ /* 0x000e700000008800 */
[----:B------:R-:W-:Y:S05]  /*1b00*/  BRA.U UP0, `(.L_x_24) ;  /* 0x0000000100347547 */ /* 0x000fea000b800000 */
[----:B------:R-:W2:Y:S01]  /*1b10*/  S2R R2, SR_CgaCtaId ;  /* 0x0000000000027919 */ /* 0x000ea20000008800 */
[----:B------:R-:W-:-:S04]  /*1b20*/  MOV R3, 0x400 ;  /* 0x0000040000037802 */ /* 0x000fc80000000f00 */
[----:B--2---:R-:W-:Y:S02]  /*1b30*/  LEA R3, R2, R3, 0x18 ;  /* 0x0000000302037211 */ /* 0x004fe400078ec0ff */
[----:B------:R-:W-:-:S03]  /*1b40*/  SHF.L.U32 R2, R10, 0x1f, RZ ;  /* 0x0000001f0a027819 */ /* 0x000fc600000006ff */
[----:B------:R-:W-:-:S04]  /*1b50*/  IMAD R3, R12, 0x8, R3 ;  /* 0x000000080c037824 */ /* 0x000fc800078e0203 */
[----:B------:R-:W2:Y:S02]  /*1b60*/  SYNCS.PHASECHK.TRANS64.TRYWAIT P0, [R3+URZ+0x2a0], R2 ;  /* 0x0002a002030075a7 */ /* 0x000ea400080011ff */
[----:B--2---:R-:W-:Y:S05]  /*1b70*/  @!P0 BRA `(.L_x_25) ;  /* 0x0000008000188947 */ /* 0x004fea0003800000 */
.L_x_153:
[----:B------:R-:W-:Y:S01]  /*1b80*/  VIADD R12, R12, 0x1 ;  /* 0x000000010c0c7836 */ /* 0x000fe20000000000 */
[----:B------:R2:W-:Y:S04]  /*1b90*/  SYNCS.ARRIVE.TRANS64.A1T0 RZ, [R3+URZ+0x290], RZ ;  /* 0x000290ff03ff79a7 */ /* 0x0005e800081000ff */
[----:B------:R-:W-:-:S04]  /*1ba0*/  ISETP.NE.AND P0, PT, R12, 0x2, PT ;  /* 0x000000020c00780c */ /* 0x000fc80003f05270 */
[----:B------:R-:W-:Y:S02]  /*1bb0*/  SEL R12, R12, RZ, P0 ;  /* 0x000000ff0c0c7207 */ /* 0x000fe40000000000 */
[----:B--2---:R-:W-:-:S04]  /*1bc0*/  SEL R3, RZ, 0x1, P0 ;  /* 0x00000001ff037807 */ /* 0x004fc80000000000 */
[----:B------:R-:W-:-:S07]  /*1bd0*/  LOP3.LUT R10, R10, R3, RZ, 0x3c, !PT ;  /* 0x000000030a0a7212 */ /* 0x000fce00078e3cff */
.L_x_24:
[----:B------:R-:W-:Y:S01]  /*1be0*/  UMOV UR4, 0x400 ;  /* 0x0000040000047882 */ /* 0x000fe20000000000 */
[----:B------:R-:W-:Y:S01]  /*1bf0*/  LEA.HI R3, R21, R21, RZ, 0x1 ;  /* 0x0000001515037211 */ /* 0x000fe200078f08ff */
[----:B-1----:R-:W-:Y:S01]  /*1c00*/  ULEA UR4, UR37, UR4, 0x18 ;  /* 0x0000000425047291 */ /* 0x002fe2000f8ec0ff */
[----:B------:R-:W-:Y:S01]  /*1c10*/  SHF.L.U32 R2, R15, 0x1f, RZ ;  /* 0x0000001f0f027819 */ /* 0x000fe200000006ff */
[----:B------:R-:W-:Y:S01]  /*1c20*/  UISETP.GE.U32.AND UP0, UPT, UR15, 0x3f, UPT ;  /* 0x0000003f0f00788c */ /* 0x000fe2000bf06070 */
[----:B------:R-:W-:Y:S01]  /*1c30*/  R2UR UR35, R16 ;  /* 0x00000000102372ca */ /* 0x000fe200000e0000 */
[----:B------:R-:W-:Y:S01]  /*1c40*/  ULEA UR8, UR13, UR4, 0x3 ;  /* 0x000000040d087291 */ /* 0x000fe2000f8e18ff */
[----:B------:R-:W-:Y:S01]  /*1c50*/  IMAD.SHL.U32 R3, R3, 0x80, RZ ;  /* 0x0000008003037824 */ /* 0x000fe200078e00ff */
[----:B------:R-:W-:Y:S01]  /*1c60*/  R2UR UR11, R17 ;  /* 0x00000000110b72ca */ /* 0x000fe200000e0000 */
[----:B------:R-:W-:-:S03]  /*1c70*/  UMOV UR23, URZ ;  /* 0x000000ff00177c82 */ /* 0x000fc60008000000 */
[----:B------:R-:W-:-:S03]  /*1c80*/  LOP3.LUT R3, R3, 0xffffff00, RZ, 0xc0, !PT ;  /* 0xffffff0003037812 */ /* 0x000fc600078ec0ff */
[----:B------:R1:W2:Y:S01]  /*1c90*/  SYNCS.PHASECHK.TRANS64.TRYWAIT P0, [UR8+0x100], R2 ;  /* 0x00010002ff0075a7 */ /* 0x0002a20008001108 */
[----:B------:R-:W-:Y:S02]  /*1ca0*/  R2UR UR9, R3 ;  /* 0x00000000030972ca */ /* 0x000fe400000e0000 */
[----:B------:R-:W-:-:S11]  /*1cb0*/  R2UR UR8, R20 ;  /* 0x00000000140872ca */ /* 0x000fd600000e0000 */
[----:B------:R-:W-:Y:S02]  /*1cc0*/  ULOP3.LUT UR35, UR9, 0x80, UR35, 0xf8, !UPT ;  /* 0x0000008009237892 */ /* 0x000fe4000f8ef823 */
[----:B------:R-:W-:Y:S01]  /*1cd0*/  ULEA UR11, UR8, UR11, 0x7 ;  /* 0x0000000b080b7291 */ /* 0x000fe2000f8e38ff */
[----:B------:R-:W-:Y:S11]  /*1ce0*/  BRA.U !UP0, `(.L_x_26) ;  /* 0x0000000108c07547 */ /* 0x000ff6000b800000 */
[----:B------:R-:W-:Y:S01]  /*1cf0*/  UMOV UR16, UR6 ;  /* 0x0000000600107c82 */ /* 0x000fe20008000000 */
[----:B------:R-:W-:Y:S01]  /*1d00*/  UMOV UR17, UR13 ;  /* 0x0000000d00117c82 */ /* 0x000fe20008000000 */
[----:B------:R-:W-:-:S05]  /*1d10*/  UMOV UR34, URZ ;  /* 0x000000ff00227c82 */ /* 0x000fca0008000000 */
.L_x_32:
[----:B------:R-:W-:Y:S01]  /*1d20*/  ULEA UR33, UR17, UR4, 0x3 ;  /* 0x0000000411217291 */ /* 0x000fe2000f8e18ff */
[----:B------:R-:W-:Y:S01]  /*1d30*/  @P5 MOV R3, 0x3000 ;  /* 0x0000300000035802 */ /* 0x000fe20000000f00 */
[----:B-12-4-:R-:W-:Y:S10]  /*1d40*/  @P0 BRA `(.L_x_27) ;  /* 0x00000000000c0947 */ /* 0x016ff40003800000 */
[----:B------:R-:W-:-:S04]  /*1d50*/  SHF.L.U32 R5, R15, 0x1f, RZ ;  /* 0x0000001f0f057819 */ /* 0x000fc800000006ff */
[----:B------:R-:W2:Y:S02]  /*1d60*/  SYNCS.PHASECHK.TRANS64.TRYWAIT P0, [UR33+0x100], R5 ;  /* 0x00010005ff0075a7 */ /* 0x000ea40008001121 */
[----:B--2---:R-:W-:Y:S05]  /*1d70*/  @!P0 BRA `(.L_x_28) ;  /* 0x0000007c00ac8947 */ /* 0x004fea0003800000 */
.L_x_27:
[----:B------:R2:W-:Y:S01]  /*1d80*/  @P5 SYNCS.ARRIVE.TRANS64 RZ, [UR33], R3 ;  /* 0x00000003ffff59a7 */ /* 0x0005e20008000021 */
[----:B------:R-:W-:Y:S02]  /*1d90*/  ULOP3.LUT UR8, UR7, 0x2, URZ, 0xfc, !UPT ;  /* 0x0000000207087892 */ /* 0x000fe4000f8efcff */
[----:B------:R-:W-:Y:S02]  /*1da0*/  UIADD3 UR16, UPT, UPT, UR16, 0x1, URZ ;  /* 0x0000000110107890 */ /* 0x000fe4000fffe0ff */
[----:B------:R-:W-:Y:S02]  /*1db0*/  UISETP.NE.AND UP0, UPT, UR8, 0x2, UPT ;  /* 0x000000020800788c */ /* 0x000fe4000bf05270 */
[----:B------:R-:W-:-:S07]  /*1dc0*/  UISETP.NE.AND UP2, UPT, UR16, 0x1, UPT ;  /* 0x000000011000788c */ /* 0x000fce000bf45270 */
[----:B------:R-:W-:Y:S05]  /*1dd0*/  BRA.U UP0, `(.L_x_29) ;  /* 0x0000000100047547 */ /* 0x000fea000b800000 */
[----:B------:R-:W-:Y:S05]  /*1de0*/  BPT.TRAP 0x1 ;  /* 0x000000040000795c */ /* 0x000fea0000300000 */
.L_x_29:
[----:B------:R-:W-:Y:S04]  /*1df0*/  BSSY.RECONVERGENT B0, `(.L_x_30) ;  /* 0x0000003000007945 */ /* 0x000fe80003800200 */
[----:B------:R-:W-:Y:S05]  /*1e00*/  @!P4 BRA `(.L_x_31) ;  /* 0x000000000004c947 */ /* 0x000fea0003800000 */
[----:B------:R-:W-:Y:S05]  /*1e10*/  BPT.TRAP 0x1 ;  /* 0x000000040000795c */ /* 0x000fea0000300000 */
.L_x_31:
[----:B------:R-:W-:Y:S05]  /*1e20*/  BSYNC.RECONVERGENT B0 ;  /* 0x0000000000007941 */ /* 0x000fea0003800200 */
.L_x_30:
[----:B------:R-:W-:Y:S02]  /*1e30*/  UIADD3 UR13, UPT, UPT, UR17, 0x1, URZ ;  /* 0x00000001110d7890 */ /* 0x000fe4000fffe0ff */
[----:B------:R-:W-:Y:S02]  /*1e40*/  ULEA UR32, UR17, UR4, 0xc ;  /* 0x0000000411207291 */ /* 0x000fe4000f8e60ff */
[----:B------:R-:W-:Y:S02]  /*1e50*/  UISETP.NE.AND UP0, UPT, UR13, 0x20, UPT ;  /* 0x000000200d00788c */ /* 0x000fe4000bf05270 */
[----:B------:R-:W-:Y:S02]  /*1e60*/  UIADD3 UR28, UP1, UPT, UR24, 0x80, URZ ;  /* 0x00000080181c7890 */ /* 0x000fe4000ff3e0ff */
[----:B------:R-:W-:Y:S02]  /*1e70*/  USEL UR9, URZ, 0x1, UP0 ;  /* 0x00000001ff097887 */ /* 0x000fe40008000000 */
[----:B------:R-:W-:-:S02]  /*1e80*/  USEL UR13, UR13, URZ, UP0 ;  /* 0x000000ff0d0d7287 */ /* 0x000fc40008000000 */
[----:B------:R-:W-:Y:S02]  /*1e90*/  UIADD3 UR26, UP0, UPT, UR24, 0x180, URZ ;  /* 0x00000180181a7890 */ /* 0x000fe4000ff1e0ff */
[----:B------:R-:W-:Y:S01]  /*1ea0*/  ULEA UR8, UR13, UR4, 0x3 ;  /* 0x000000040d087291 */ /* 0x000fe2000f8e18ff */
[----:B------:R-:W-:Y:S01]  /*1eb0*/  LOP3.LUT R15, R15, UR9, RZ, 0x3c, !PT ;  /* 0x000000090f0f7c12 */ /* 0x000fe2000f8e3cff */
[----:B------:R-:W-:Y:S02]  /*1ec0*/  ULOP3.LUT UR33, UR33, 0xfefffff8, URZ, 0xc0, !UPT ;  /* 0xfefffff821217892 */ /* 0x000fe4000f8ec0ff */
[----:B------:R-:W-:Y:S01]  /*1ed0*/  UIADD3.X UR29, UPT, UPT, URZ, UR25, URZ, UP1, !UPT ;  /* 0x00000019ff1d7290 */ /* 0x000fe20008ffe4ff */
[----:B-1----:R-:W-:Y:S01]  /*1ee0*/  SHF.L.U32 R2, R15, 0x1f, RZ ;  /* 0x0000001f0f027819 */ /* 0x002fe200000006ff */
[----:B------:R-:W-:Y:S02]  /*1ef0*/  UIADD3 UR32, UPT, UPT, UR32, 0x8600, URZ ;  /* 0x0000860020207890 */ /* 0x000fe4000fffe0ff */
[----:B------:R-:W-:Y:S01]  /*1f00*/  UIADD3.X UR27, UPT, UPT, URZ, UR25, URZ, UP0, !UPT ;  /* 0x00000019ff1b7290 */ /* 0x000fe200087fe4ff */
[----:B------:R4:W1:Y:S01]  /*1f10*/  SYNCS.PHASECHK.TRANS64.TRYWAIT P0, [UR8+0x100], R2 ;  /* 0x00010002ff0075a7 */ /* 0x0008620008001108 */
[----:B------:R-:W-:Y:S01]  /*1f20*/  ULEA UR8, UR17, UR4, 0xb ;  /* 0x0000000411087291 */ /* 0x000fe2000f8e58ff */
[----:B------:R-:W-:Y:S01]  /*1f30*/  UMOV UR18, 0x0 ;  /* 0x0000000000127882 */ /* 0x000fe20000000000 */
[----:B------:R-:W-:-:S02]  /*1f40*/  UMOV UR19, 0x10000000 ;  /* 0x1000000000137882 */ /* 0x000fc40000000000 */
[----:B------:R-:W-:Y:S01]  /*1f50*/  UIADD3 UR8, UPT, UPT, UR8, 0x28600, URZ ;  /* 0x0002860008087890 */ /* 0x000fe2000fffe0ff */
[----:B------:R2:W-:Y:S01]  /*1f60*/  UTMALDG.3D.2CTA [UR32], [UR28], desc[UR18] ;  /* 0x000012201c0075b4 */ /* 0x0005e20008211000 */
[----:B------:R-:W-:Y:S01]  /*1f70*/  UMOV UR10, UR34 ;  /* 0x00000022000a7c82 */ /* 0x000fe20008000000 */
[----:B------:R-:W-:Y:S01]  /*1f80*/  UMOV UR12, UR36 ;  /* 0x00000024000c7c82 */ /* 0x000fe20008000000 */
[----:B------:R-:W-:Y:S01]  /*1f90*/  UMOV UR9, UR33 ;  /* 0x0000002100097c82 */ /* 0x000fe20008000000 */
[----:B------:R-:W-:Y:S01]  /*1fa0*/  UMOV UR23, UR5 ;  /* 0x0000000500177c82 */ /* 0x000fe20008000000 */
[----:B------:R-:W-:-:S03]  /*1fb0*/  UMOV UR17, UR13 ;  /* 0x0000000d00117c82 */ /* 0x000fc60008000000 */
[----:B------:R4:W-:Y:S01]  /*1fc0*/  UTMALDG.3D.2CTA [UR8], [UR26], desc[UR18] ;  /* 0x000012081a0075b4 */ /* 0x0009e20008211000 */
[----:B--2---:R-:W-:Y:S01]  /*1fd0*/  UIADD3 UR34, UPT, UPT, UR34, 0x20, URZ ;  /* 0x0000002022227890 */ /* 0x004fe2000fffe0ff */
[----:B------:R-:W-:Y:S11]  /*1fe0*/  BRA.U UP2, `(.L_x_32) ;  /* 0xfffffffd024c7547 */ /* 0x000ff6000b83ffff */
.L_x_26:
[----:B----4-:R-:W-:Y:S01]  /*1ff0*/  ULEA UR8, UR13, UR4, 0x3 ;  /* 0x000000040d087291 */ /* 0x010fe2000f8e18ff */
[----:B-1----:R-:W-:Y:S01]  /*2000*/  SHF.L.U32 R2, R15, 0x1f, RZ ;  /* 0x0000001f0f027819 */ /* 0x002fe200000006ff */
[----:B------:R-:W-:Y:S01]  /*2010*/  @!P1 SYNCS.ARRIVE.TRANS64.A1T0 RZ, [UR4+0x228], RZ ;  /* 0x000228ffffff99a7 */ /* 0x000fe20008100004 */
[----:B------:R-:W-:-:S06]  /*2020*/  UISETP.GT.AND UP0, UPT, UR22, UR21, UPT ;  /* 0x000000151600728c */ /* 0x000fcc000bf04270 */
[----:B--2---:R1:W2:Y:S03]  /*2030*/  SYNCS.PHASECHK.TRANS64.TRYWAIT P0, [UR8+0x100], R2 ;  /* 0x00010002ff0075a7 */ /* 0x0042a60008001108 */
[----:B------:R-:W-:Y:S05]  /*2040*/  BRA.U !UP0, `(.L_x_33) ;  /* 0x0000000108c07547 */ /* 0x000fea000b800000 */
[----:B------:R-:W-:Y:S01]  /*2050*/  UIADD3 UR26, UPT, UPT, UR14, UR23, URZ ;  /* 0x000000170e1a7290 */ /* 0x000fe2000fffe0ff */
[----:B------:R-:W-:-:S11]  /*2060*/  UMOV UR27, UR13 ;  /* 0x0000000d001b7c82 */ /* 0x000fd60008000000 */
.L_x_39:
[----:B------:R-:W-:Y:S01]  /*2070*/  ULEA UR17, UR27, UR4, 0x3 ;  /* 0x000000041b117291 */ /* 0x000fe2000f8e18ff */
[----:B--2---:R-:W-:Y:S01]  /*2080*/  @P5 MOV R3, 0x3000 ;  /* 0x0000300000035802 */ /* 0x004fe20000000f00 */
[----:B-12---:R-:W-:Y:S10]  /*2090*/  @P0 BRA `(.L_x_34) ;  /* 0x00000000000c0947 */ /* 0x006ff40003800000 */
[----:B------:R-:W-:-:S04]  /*20a0*/  SHF.L.U32 R5, R15, 0x1f, RZ ;  /* 0x0000001f0f057819 */ /* 0x000fc800000006ff */
[----:B------:R-:W2:Y:S02]  /*20b0*/  SYNCS.PHASECHK.TRANS64.TRYWAIT P0, [UR17+0x100], R5 ;  /* 0x00010005ff0075a7 */ /* 0x000ea40008001111 */
[----:B--2---:R-:W-:Y:S05]  /*20c0*/  @!P0 BRA `(.L_x_35) ;  /* 0x0000007800f08947 */ /* 0x004fea0003800000 */
.L_x_34:
[----:B------:R2:W-:Y:S01]  /*20d0*/  @P5 SYNCS.ARRIVE.TRANS64 RZ, [UR17], R3 ;  /* 0x00000003ffff59a7 */ /* 0x0005e20008000011 */
[----:B------:R-:W-:-:S04]  /*20e0*/  ULOP3.LUT UR8, UR7, 0x2, URZ, 0xfc, !UPT ;  /* 0x0000000207087892 */ /* 0x000fc8000f8efcff */
[----:B------:R-:W-:-:S09]  /*20f0*/  UISETP.NE.AND UP0, UPT, UR8, 0x2, UPT ;  /* 0x000000020800788c */ /* 0x000fd2000bf05270 */
[----:B------:R-:W-:Y:S05]  /*2100*/  BRA.U UP0, `(.L_x_36) ;  /* 0x0000000100047547 */ /* 0x000fea000b800000 */
[----:B------:R-:W-:Y:S05]  /*2110*/  BPT.TRAP 0x1 ;  /* 0x000000040000795c */ /* 0x000fea0000300000 */
.L_x_36:
[----:B------:R-:W-:Y:S04]  /*2120*/  BSSY.RECONVERGENT B0, `(.L_x_37) ;  /* 0x0000003000007945 */ /* 0x000fe80003800200 */
[----:B------:R-:W-:Y:S05]  /*2130*/  @!P4 BRA `(.L_x_38) ;  /* 0x000000000004c947 */ /* 0x000fea0003800000 */
[----:B------:R-:W-:Y:S05]  /*2140*/  BPT.TRAP 0x1 ;  /* 0x000000040000795c */ /* 0x000fea0000300000 */
.L_x_38:
[----:B------:R-:W-:Y:S05]  /*2150*/  BSYNC.RECONVERGENT B0 ;  /* 0x0000000000007941 */ /* 0x000fea0003800200 */
.L_x_37:
        /* <DEDUP_REMOVED lines=9> */
[----:B------:R-:W-:Y:S02]  /*21f0*/  USHF.L.U32 UR18, UR23, 0x5, URZ ;  /* 0x0000000517127899 */ /* 0x000fe400080006ff */
[----:B------:R-:W-:Y:S01]  /*2200*/  ULOP3.LUT UR17, UR17, 0xfefffff8, URZ, 0xc0, !UPT ;  /* 0xfefffff811117892 */ /* 0x000fe2000f8ec0ff */
[----:B-1----:R-:W-:Y:S01]  /*2210*/  SHF.L.U32 R2, R15, 0x1f, RZ ;  /* 0x0000001f0f027819 */ /* 0x002fe200000006ff */
[----:B------:R-:W-:Y:S02]  /*2220*/  UIADD3 UR16, UPT, UPT, UR16, 0x8600, URZ ;  /* 0x0000860010107890 */ /* 0x000fe4000fffe0ff */
[----:B------:R-:W-:Y:S01]  /*2230*/  UIADD3.X UR33, UPT, UPT, URZ, UR25, URZ, UP1, !UPT ;  /* 0x00000019ff217290 */ /* 0x000fe20008ffe4ff */
[----:B------:R4:W1:Y:S01]  /*2240*/  SYNCS.PHASECHK.TRANS64.TRYWAIT P0, [UR8+0x100], R2 ;  /* 0x00010002ff0075a7 */ /* 0x0008620008001108 */
[----:B------:R-:W-:-:S02]  /*2250*/  ULEA UR8, UR27, UR4, 0xb ;  /* 0x000000041b087291 */ /* 0x000fc4000f8e58ff */
[----:B------:R-:W-:Y:S02]  /*2260*/  UIADD3.X UR31, UPT, UPT, URZ, UR25, URZ, UP0, !UPT ;  /* 0x00000019ff1f7290 */ /* 0x000fe400087fe4ff */
[----:B------:R-:W-:Y:S01]  /*2270*/  UIADD3 UR8, UPT, UPT, UR8, 0x28600, URZ ;  /* 0x0002860008087890 */ /* 0x000fe2000fffe0ff */
[----:B------:R-:W-:Y:S01]  /*2280*/  UMOV UR28, 0x0 ;  /* 0x00000000001c7882 */ /* 0x000fe20000000000 */
[----:B------:R-:W-:Y:S01]  /*2290*/  UMOV UR29, 0x10000000 ;  /* 0x10000000001d7882 */ /* 0x000fe20000000000 */
[----:B------:R-:W-:Y:S01]  /*22a0*/  UMOV UR19, UR35 ;  /* 0x0000002300137c82 */ /* 0x000fe20008000000 */
[----:B------:R-:W-:Y:S01]  /*22b0*/  UMOV UR20, UR36 ;  /* 0x0000002400147c82 */ /* 0x000fe20008000000 */
[----:B------:R-:W-:Y:S01]  /*22c0*/  UMOV UR12, UR36 ;  /* 0x00000024000c7c82 */ /* 0x000fe20008000000 */
[----:B------:R-:W-:Y:S01]  /*22d0*/  UMOV UR9, UR17 ;  /* 0x0000001100097c82 */ /* 0x000fe20008000000 */
[----:B------:R-:W-:Y:S01]  /*22e0*/  UMOV UR10, UR18 ;  /* 0x00000012000a7c82 */ /* 0x000fe20008000000 */
[----:B------:R4:W-:Y:S01]  /*22f0*/  UTMALDG.3D.2CTA [UR16], [UR32], desc[UR28] ;  /* 0x00001c10200075b4 */ /* 0x0009e20008211000 */
[----:B------:R-:W-:Y:S01]  /*2300*/  UIADD3 UR23, UPT, UPT, UR23, 0x1, URZ ;  /* 0x0000000117177890 */ /* 0x000fe2000fffe0ff */
[----:B------:R-:W-:-:S03]  /*2310*/  UMOV UR27, UR13 ;  /* 0x0000000d001b7c82 */ /* 0x000fc60008000000 */
[----:B------:R-:W-:Y:S01]  /*2320*/  UISETP.NE.AND UP0, UPT, UR23, UR26, UPT ;  /* 0x0000001a1700728c */ /* 0x000fe2000bf05270 */
[----:B------:R4:W-:Y:S08]  /*2330*/  UTMALDG.3D.2CTA [UR8], [UR30], desc[UR28] ;  /* 0x00001c081e0075b4 */ /* 0x0009f00008211000 */
[----:B----4-:R-:W-:Y:S05]  /*2340*/  BRA.U UP0, `(.L_x_39) ;  /* 0xfffffffd00487547 */ /* 0x010fea000b83ffff */
.L_x_33:
[C---:B-1----:R-:W-:Y:S01]  /*2350*/  LEA R2, R14.reuse, UR4, 0x3 ;  /* 0x000000040e027c11 */ /* 0x042fe2000f8e18ff */
[----:B------:R-:W-:Y:S01]  /*2360*/  NOP ;  /* 0x0000000000007918 */ /* 0x000fe20000000000 */
[----:B--2---:R-:W-:Y:S02]  /*2370*/  SHF.L.U32 R3, R13, 0x1f, RZ ;  /* 0x0000001f0d037819 */ /* 0x004fe400000006ff */
[----:B------:R-:W-:Y:S02]  /*2380*/  LEA R4, R14, UR4, 0x4 ;  /* 0x000000040e047c11 */ /* 0x000fe4000f8e20ff */
[----:B------:R-:W1:Y:S02]  /*2390*/  SYNCS.PHASECHK.TRANS64.TRYWAIT P0, [R2+URZ+0x230], R3 ;  /* 0x00023003020075a7 */ /* 0x000e6400080011ff */
[----:B-1----:R-:W-:Y:S05]  /*23a0*/  @!P0 BRA `(.L_x_40) ;  /* 0x0000007800508947 */ /* 0x002fea0003800000 */
.L_x_156:
[----:B------:R-:W2:Y:S01]  /*23b0*/  LDS.128 R4, [R4+0x2c0] ;  /* 0x0002c00004047984 */ /* 0x000ea20000000c00 */
[----:B------:R-:W-:Y:S01]  /*23c0*/  ISETP.GE.AND P0, PT, R72, 0x1, PT ;  /* 0x000000014800780c */ /* 0x000fe20003f06270 */
[----:B-1----:R-:W-:Y:S01]  /*23d0*/  VIADD R2, R2, 0x240 ;  /* 0x0000024002027836 */ /* 0x002fe20000000000 */
[----:B------:R-:W-:Y:S01]  /*23e0*/  @!PT LDS RZ, [RZ] ;  /* 0x00000000fffff984 */ /* 0x000fe20000000800 */
[----:B------:R-:W-:Y:S01]  /*23f0*/  @!PT LDS RZ, [RZ] ;  /* 0x00000000fffff984 */ /* 0x000fe20000000800 */
[----:B------:R-:W-:Y:S01]  /*2400*/  @!PT LDS RZ, [RZ] ;  /* 0x00000000fffff984 */ /* 0x000fe20000000800 */
[----:B------:R-:W-:Y:S01]  /*2410*/  @!PT LDS RZ, [RZ] ;  /* 0x00000000fffff984 */ /* 0x000fe20000000800 */
[----:B------:R1:W-:Y:S06]  /*2420*/  MEMBAR.ALL.CTA ;  /* 0x0000000000007992 */ /* 0x0003ec0000008000 */
[----:B-1----:R-:W1:Y:S01]  /*2430*/  FENCE.VIEW.ASYNC.S ;  /* 0x00000000000073c6 */ /* 0x002e620000000000 */
[----:B------:R-:W-:-:S04]  /*2440*/  PRMT R2, RZ, 0x654, R2 ;  /* 0x00000654ff027816 */ /* 0x000fc80000000002 */
[----:B-1----:R1:W-:Y:S01]  /*2450*/  SYNCS.ARRIVE.TRANS64.RED.A1T0 RZ, [R2+URZ], RZ ;  /* 0x000000ff02ff79a7 */ /* 0x0023e200081004ff */
[----:B--2---:R-:W-:-:S13]  /*2460*/  LOP3.LUT P2, RZ, R6, 0x1, RZ, 0xc0, !PT ;  /* 0x0000000106ff7812 */ /* 0x004fda000784c0ff */
[----:B------:R-:W-:Y:S01]  /*2470*/  @P2 SHF.R.U32.HI R3, RZ, 0x10, R5 ;  /* 0x00000010ff032819 */ /* 0x000fe20000011605 */
[----:B------:R-:W-:Y:S01]  /*2480*/  VOTEU.ANY UP0, P2 ;  /* 0x0000000000ff7886 */ /* 0x000fe20001000100 */
[----:B------:R-:W-:Y:S02]  /*2490*/  @P2 MOV R11, R4 ;  /* 0x00000004000b2202 */ /* 0x000fe40000000f00 */
[----:B------:R-:W-:Y:S02]  /*24a0*/  @P2 R2UR.BROADCAST UR8, R3 ;  /* 0x00000000030822ca */ /* 0x000fe400008e0000 */
[----:B------:R-:W-:-:S11]  /*24b0*/  @P2 LOP3.LUT R8, R5, 0xffff, RZ, 0xc0, !PT ;  /* 0x0000ffff05082812 */ /* 0x000fd600078ec0ff */
[----:B------:R-:W-:Y:S01]  /*24c0*/  @UP0 UMOV UR36, UR8 ;  /* 0x0000000800240c82 */ /* 0x000fe20008000000 */
[----:B-1----:R-:W-:Y:S05]  /*24d0*/  @!P0 BRA `(.L_x_41) ;  /* 0x0000000000b88947 */ /* 0x002fea0003800000 */
[----:B------:R-:W3:Y:S01]  /*24e0*/  LDC.64 R4, c[0x0][0xb18] ;  /* 0x0002c600ff047b82 */ /* 0x000ee20000000a00 */
[----:B------:R-:W-:-:S07]  /*24f0*/  ISETP.NE.AND P3, PT, R72, 0x1, PT ;  /* 0x000000014800780c */ /* 0x000fce0003f65270 */
[----:B------:R-:W1:Y:S08]  /*2500*/  LDC.64 R6, c[0x0][0xb10] ;  /* 0x0002c400ff067b82 */ /* 0x000e700000000a00 */
[----:B------:R-:W2:Y:S08]  /*2510*/  LDC R18, c[0x0][0xb20] ;  /* 0x0002c800ff127b82 */ /* 0x000eb00000000800 */
[----:B------:R-:W4:Y:S01]  /*2520*/  LDC R20, c[0x0][0xb0c] ;  /* 0x0002c300ff147b82 */ /* 0x000f220000000800 */
[----:B---3--:R-:W-:Y:S01]  /*2530*/  IMAD.HI.U32 R19, R0, R5, RZ ;  /* 0x0000000500137227 */ /* 0x008fe200078e00ff */
[----:B------:R-:W-:-:S03]  /*2540*/  ISETP.NE.AND P0, PT, R4, 0x1, PT ;  /* 0x000000010400780c */ /* 0x000fc60003f05270 */
[----:B------:R-:W-:-:S03]  /*2550*/  IMAD.HI.U32 R5, R8, R5, RZ ;  /* 0x0000000508057227 */ /* 0x000fc600078e00ff */
[----:B------:R-:W3:Y:S01]  /*2560*/  LDC.64 R2, c[0x0][0xb28] ;  /* 0x0002ca00ff027b82 */ /* 0x000ee20000000a00 */
[----:B-1----:R-:W-:-:S04]  /*2570*/  IMAD.HI.U32 R22, R9, R6, RZ ;  /* 0x0000000609167227 */ /* 0x002fc800078e00ff */
[----:B------:R-:W-:Y:S01]  /*2580*/  IMAD.HI.U32 R24, R11, R6, RZ ;  /* 0x000000060b187227 */ /* 0x000fe200078e00ff */
[----:B------:R-:W-:Y:S02]  /*2590*/  SHF.R.U32.HI R22, RZ, R7, R22 ;  /* 0x00000007ff167219 */ /* 0x000fe40000011616 */
[-C--:B--2---:R-:W-:Y:S02]  /*25a0*/  SHF.R.U32.HI R19, RZ, R18.reuse, R19 ;  /* 0x00000012ff137219 */ /* 0x084fe40000011613 */
[----:B------:R-:W-:Y:S02]  /*25b0*/  SHF.R.U32.HI R5, RZ, R18, R5 ;  /* 0x00000012ff057219 */ /* 0x000fe40000011605 */
[----:B------:R-:W-:Y:S02]  /*25c0*/  SEL R19, R0, R19, !P0 ;  /* 0x0000001300137207 */ /* 0x000fe40004000000 */
[----:B------:R-:W-:Y:S02]  /*25d0*/  SHF.R.U32.HI R24, RZ, R7, R24 ;  /* 0x00000007ff187219 */ /* 0x000fe40000011618 */
[----:B----4-:R-:W-:-:S02]  /*25e0*/  ISETP.NE.AND P1, PT, R20, 0x1, PT ;  /* 0x000000011400780c */ /* 0x010fc40003f25270 */
[----:B------:R-:W-:Y:S02]  /*25f0*/  SEL R5, R8, R5, !P0 ;  /* 0x0000000508057207 */ /* 0x000fe40004000000 */
[----:B------:R-:W-:Y:S02]  /*2600*/  SEL R21, R9, R22, !P1 ;  /* 0x0000001609157207 */ /* 0x000fe40004800000 */
[----:B------:R-:W-:Y:S01]  /*2610*/  SEL R7, R11, R24, !P1 ;  /* 0x000000180b077207 */ /* 0x000fe20004800000 */
[----:B---3--:R-:W-:-:S04]  /*2620*/  IMAD.HI.U32 R22, R19, R2, RZ ;  /* 0x0000000213167227 */ /* 0x008fc800078e00ff */
[----:B------:R-:W-:Y:S01]  /*2630*/  IMAD.HI.U32 R6, R21, R2, RZ ;  /* 0x0000000215067227 */ /* 0x000fe200078e00ff */
[----:B------:R-:W-:-:S04]  /*2640*/  @P3 SHF.R.U32.HI R19, RZ, R3, R22 ;  /* 0x00000003ff133219 */ /* 0x000fc80000011616 */
[----:B------:R-:W-:Y:S01]  /*2650*/  @P3 SHF.R.U32.HI R21, RZ, R3, R6 ;  /* 0x00000003ff153219 */ /* 0x000fe20000011606 */
[----:B------:R-:W-:-:S04]  /*2660*/  IMAD R19, R72, R19, RZ ;  /* 0x0000001348137224 */ /* 0x000fc800078e02ff */
[----:B------:R-:W-:Y:S01]  /*2670*/  IMAD R6, R72, R21, RZ ;  /* 0x0000001548067224 */ /* 0x000fe200078e02ff */
[C---:B------:R-:W-:Y:S02]  /*2680*/  ISETP.GE.AND P0, PT, R5.reuse, R19, PT ;  /* 0x000000130500720c */ /* 0x040fe40003f06270 */
[----:B------:R-:W-:Y:S02]  /*2690*/  IADD3 R19, PT, PT, -R5, RZ, RZ ;  /* 0x000000ff05137210 */ /* 0x000fe40007ffe1ff */
[----:B------:R-:W-:Y:S01]  /*26a0*/  ISETP.GE.OR P0, PT, R7, R6, P0 ;  /* 0x000000060700720c */ /* 0x000fe20000706670 */
[----:B------:R-:W-:-:S04]  /*26b0*/  IMAD.HI.U32 R6, R5, R2, RZ ;  /* 0x0000000205067227 */ /* 0x000fc800078e00ff */
[----:B------:R-:W-:Y:S01]  /*26c0*/  IMAD R8, R4, R19, R8 ;  /* 0x0000001304087224 */ /* 0x000fe200078e0208 */
[----:B------:R-:W-:-:S04]  /*26d0*/  SHF.R.U32.HI R6, RZ, R3, R6 ;  /* 0x00000003ff067219 */ /* 0x000fc80000011606 */
[----:B------:R-:W-:-:S03]  /*26e0*/  SEL R6, R5, R6, !P3 ;  /* 0x0000000605067207 */ /* 0x000fc60005800000 */
[----:B------:R-:W-:-:S04]  /*26f0*/  @!P0 IMAD.HI.U32 R18, R7, R2, RZ ;  /* 0x0000000207128227 */ /* 0x000fc800078e00ff */
[----:B------:R-:W-:Y:S01]  /*2700*/  IMAD.MOV R2, RZ, RZ, -R6 ;  /* 0x000000ffff027224 */ /* 0x000fe200078e0a06 */
[----:B------:R-:W-:-:S03]  /*2710*/  @!P0 SHF.R.U32.HI R18, RZ, R3, R18 ;  /* 0x00000003ff128219 */ /* 0x000fc60000011612 */
[----:B------:R-:W-:Y:S01]  /*2720*/  IMAD R2, R72, R2, R5 ;  /* 0x0000000248027224 */ /* 0x000fe200078e0205 */
        /* <DEDUP_REMOVED lines=9> */
.L_x_41:
[----:B------:R-:W1:Y:S02]  /*27c0*/  LDCU UR8, c[0x0][0xb30] ;  /* 0x00016600ff0877ac */ /* 0x000e640008000800 */
[----:B-1----:R-:W-:-:S09]  /*27d0*/  UISETP.NE.AND UP0, UPT, UR8, 0x1, UPT ;  /* 0x000000010800788c */ /* 0x002fd2000bf05270 */
[----:B------:R-:W-:Y:S05]  /*27e0*/  BRA.U UP0, `(.L_x_42) ;  /* 0x0000000100407547 */ /* 0x000fea000b800000 */
[----:B------:R-:W1:Y:S08]  /*27f0*/  LDC.64 R4, c[0x0][0xb10] ;  /* 0x0002c400ff047b82 */ /* 0x000e700000000a00 */
[----:B------:R-:W2:Y:S08]  /*2800*/  LDC.64 R2, c[0x0][0xb18] ;  /* 0x0002c600ff027b82 */ /* 0x000eb00000000a00 */
[----:B------:R-:W4:Y:S08]  /*2810*/  LDC R6, c[0x0][0xb20] ;  /* 0x0002c800ff067b82 */ /* 0x000f300000000800 */
[----:B------:R-:W3:Y:S01]  /*2820*/  LDC R18, c[0x0][0xb0c] ;  /* 0x0002c300ff127b82 */ /* 0x000ee20000000800 */
[----:B-1----:R-:W-:-:S05]  /*2830*/  IMAD.HI.U32 R4, R11, R4, RZ ;  /* 0x000000040b047227 */ /* 0x002fca00078e00ff */
[----:B------:R-:W-:Y:S01]  /*2840*/  SHF.R.U32.HI R4, RZ, R5, R4 ;  /* 0x00000005ff047219 */ /* 0x000fe20000011604 */
[----:B--2---:R-:W-:Y:S01]  /*2850*/  IMAD.HI.U32 R3, R8, R3, RZ ;  /* 0x0000000308037227 */ /* 0x004fe200078e00ff */
[----:B------:R-:W-:-:S04]  /*2860*/  ISETP.NE.AND P0, PT, R2, 0x1, PT ;  /* 0x000000010200780c */ /* 0x000fc80003f05270 */
[----:B----4-:R-:W-:-:S04]  /*2870*/  SHF.R.U32.HI R3, RZ, R6, R3 ;  /* 0x00000006ff037219 */ /* 0x010fc80000011603 */
[----:B------:R-:W-:Y:S02]  /*2880*/  SEL R3, R8, R3, !P0 ;  /* 0x0000000308037207 */ /* 0x000fe40004000000 */
[----:B---3--:R-:W-:-:S04]  /*2890*/  ISETP.NE.AND P1, PT, R18, 0x1, PT ;  /* 0x000000011200780c */ /* 0x008fc80003f25270 */
[----:B------:R-:W-:-:S05]  /*28a0*/  SEL R4, R11, R4, !P1 ;  /* 0x000000040b047207 */ /* 0x000fca0004800000 */
[----:B------:R-:W-:Y:S02]  /*28b0*/  IMAD.IADD R5, R3, 0x1, -R4 ;  /* 0x0000000103057824 */ /* 0x000fe400078e0a04 */
[----:B------:R-:W-:Y:S02]  /*28c0*/  IMAD.IADD R3, R4, 0x1, -R3 ;  /* 0x0000000104037824 */ /* 0x000fe400078e0a03 */
[----:B------:R-:W-:Y:S02]  /*28d0*/  IMAD R11, R5, R18, R11 ;  /* 0x00000012050b7224 */ /* 0x000fe400078e020b */
[----:B------:R-:W-:-:S07]  /*28e0*/  IMAD R8, R3, R2, R8 ;  /* 0x0000000203087224 */ /* 0x000fce00078e0208 */
.L_x_42:
[----:B------:R-:W-:Y:S01]  /*28f0*/  VIADD R14, R14, 0x1 ;  /* 0x000000010e0e7836 */ /* 0x000fe20000000000 */
[----:B------:R-:W-:Y:S01]  /*2900*/  PLOP3.LUT P1, PT, PT, PT, PT, 0x80, 0x8 ;  /* 0x000000000008781c */ /* 0x000fe20003f2f070 */
[----:B------:R-:W-:Y:S02]  /*2910*/  IMAD.IADD R21, R11, 0x1, R170 ;  /* 0x000000010b157824 */ /* 0x000fe400078e02aa */
[----:B------:R-:W-:Y:S01]  /*2920*/  IMAD.IADD R20, R8, 0x1, R147 ;  /* 0x0000000108147824 */ /* 0x000fe200078e0293 */
[----:B------:R-:W-:-:S04]  /*2930*/  ISETP.NE.AND P0, PT, R14, 0x2, PT ;  /* 0x000000020e00780c */ /* 0x000fc80003f05270 */
[----:B------:R-:W-:Y:S02]  /*2940*/  SEL R2, RZ, 0x1, P0 ;  /* 0x00000001ff027807 */ /* 0x000fe40000000000 */
[----:B------:R-:W-:Y:S02]  /*2950*/  SEL R14, R14, RZ, P0 ;  /* 0x000000ff0e0e7207 */ /* 0x000fe40000000000 */
[----:B------:R-:W-:Y:S01]  /*2960*/  LOP3.LUT R13, R13, R2, RZ, 0x3c, !PT ;  /* 0x000000020d0d7212 */ /* 0x000fe200078e3cff */
[----:B------:R-:W-:Y:S06]  /*2970*/  @P2 BRA `(.L_x_43) ;  /* 0xfffffff000582947 */ /* 0x000fec000383ffff */
[----:B------:R-:W-:Y:S01]  /*2980*/  UIADD3 UR4, UPT, UPT, UR4, 0x100, URZ ;  /* 0x0000010004047890 */ /* 0x000fe2000fffe0ff */
[----:B------:R-:W-:-:S03]  /*2990*/  SHF.L.U32 R3, R15, 0x1f, RZ ;  /* 0x0000001f0f037819 */ /* 0x000fc600000006ff */
[----:B------:R-:W-:-:S09]  /*29a0*/  ULEA UR5, UR13, UR4, 0x3 ;  /* 0x000000040d057291 */ /* 0x000fd2000f8e18ff */
[----:B------:R-:W1:Y:S02]  /*29b0*/  SYNCS.PHASECHK.TRANS64.TRYWAIT P0, [UR5], R3 ;  /* 0x00000003ff0075a7 */ /* 0x000e640008001105 */
[----:B-1----:R-:W-:Y:S05]  /*29c0*/  @!P0 BRA `(.L_x_44) ;  /* 0x0000007000dc8947 */ /* 0x002fea0003800000 */
.L_x_158:
[----:B------:R-:W-:-:S04]  /*29d0*/  UIADD3 UR6, UPT, UPT, UR13, 0x1, URZ ;  /* 0x000000010d067890 */ /* 0x000fc8000fffe0ff */
[----:B------:R-:W-:-:S04]  /*29e0*/  UISETP.NE.AND UP0, UPT, UR6, 0x20, UPT ;  /* 0x000000200600788c */ /* 0x000fc8000bf05270 */
[----:B------:R-:W-:Y:S02]  /*29f0*/  USEL UR7, URZ, 0x1, UP0 ;  /* 0x00000001ff077887 */ /* 0x000fe40008000000 */
[----:B------:R-:W-:-:S04]  /*2a00*/  USEL UR6, UR6, URZ, UP0 ;  /* 0x000000ff06067287 */ /* 0x000fc80008000000 */
[----:B------:R-:W-:Y:S01]  /*2a10*/  ULEA UR5, UR6, UR4, 0x3 ;  /* 0x0000000406057291 */ /* 0x000fe2000f8e18ff */
[----:B------:R-:W-:-:S04]  /*2a20*/  LOP3.LUT R2, R15, UR7, RZ, 0x3c, !PT ;  /* 0x000000070f027c12 */ /* 0x000fc8000f8e3cff */
[----:B-1----:R-:W-:-:S04]  /*2a30*/  SHF.L.U32 R3, R2, 0x1f, RZ ;  /* 0x0000001f02037819 */ /* 0x002fc800000006ff */
[----:B------:R-:W1:Y:S02]  /*2a40*/  SYNCS.PHASECHK.TRANS64.TRYWAIT P0, [UR5], R3 ;  /* 0x00000003ff0075a7 */ /* 0x000e640008001105 */
[----:B-1----:R-:W-:Y:S05]  /*2a50*/  @!P0 BRA `(.L_x_45) ;  /* 0x0000007000d08947 */ /* 0x002fea0003800000 */
.L_x_160:
        /* <DEDUP_REMOVED lines=9> */
.L_x_162:
        /* <DEDUP_REMOVED lines=9> */
.L_x_164:
        /* <DEDUP_REMOVED lines=9> */
.L_x_166:
        /* <DEDUP_REMOVED lines=9> */
.L_x_168:
        /* <DEDUP_REMOVED lines=9> */
.L_x_170:
        /* <DEDUP_REMOVED lines=9> */
.L_x_172:
        /* <DEDUP_REMOVED lines=9> */
.L_x_174:
        /* <DEDUP_REMOVED lines=9> */
.L_x_176:
        /* <DEDUP_REMOVED lines=9> */
.L_x_178:
        /* <DEDUP_REMOVED lines=9> */
.L_x_180:
        /* <DEDUP_REMOVED lines=9> */
.L_x_182:
        /* <DEDUP_REMOVED lines=9> */
.L_x_184:
        /* <DEDUP_REMOVED lines=9> */
.L_x_186:
        /* <DEDUP_REMOVED lines=9> */
.L_x_188:
        /* <DEDUP_REMOVED lines=9> */
.L_x_190:
        /* <DEDUP_REMOVED lines=9> */
.L_x_192:
        /* <DEDUP_REMOVED lines=9> */
.L_x_194:
        /* <DEDUP_REMOVED lines=9> */
.L_x_196:
        /* <DEDUP_REMOVED lines=9> */
.L_x_198:
        /* <DEDUP_REMOVED lines=9> */
.L_x_200:
        /* <DEDUP_REMOVED lines=9> */
.L_x_202:
        /* <DEDUP_REMOVED lines=9> */
.L_x_204:
        /* <DEDUP_REMOVED lines=9> */
.L_x_206:
        /* <DEDUP_REMOVED lines=9> */
.L_x_208:
        /* <DEDUP_REMOVED lines=9> */
.L_x_210:
        /* <DEDUP_REMOVED lines=9> */
.L_x_212:
        /* <DEDUP_REMOVED lines=9> */
.L_x_214:
        /* <DEDUP_REMOVED lines=9> */
.L_x_216:
        /* <DEDUP_REMOVED lines=9> */
.L_x_218:
[----:B------:R-:W-:-:S04]  /*3ab0*/  UIADD3 UR6, UPT, UPT, UR6, 0x1, URZ ;  /* 0x0000000106067890 */ /* 0x000fc8000fffe0ff */
[----:B------:R-:W-:-:S04]  /*3ac0*/  UISETP.NE.AND UP0, UPT, UR6, 0x20, UPT ;  /* 0x000000200600788c */ /* 0x000fc8000bf05270 */
[----:B------:R-:W-:Y:S02]  /*3ad0*/  USEL UR5, URZ, 0x1, UP0 ;  /* 0x00000001ff057887 */ /* 0x000fe40008000000 */
[----:B------:R-:W-:-:S04]  /*3ae0*/  USEL UR6, UR6, URZ, UP0 ;  /* 0x000000ff06067287 */ /* 0x000fc80008000000 */
[----:B------:R-:W-:Y:S01]  /*3af0*/  ULEA UR6, UR6, UR4, 0x3 ;  /* 0x0000000406067291 */ /* 0x000fe2000f8e18ff */
[----:B-1----:R-:W-:-:S04]  /*3b00*/  LOP3.LUT R3, R2, UR5, RZ, 0x3c, !PT ;  /* 0x0000000502037c12 */ /* 0x002fc8000f8e3cff */
[----:B------:R-:W-:Y:S01]  /*3b10*/  SHF.L.U32 R3, R3, 0x1f, RZ ;  /* 0x0000001f03037819 */ /* 0x000fe200000006ff */
[----:B---3--:R-:W-:-:S07]  /*3b20*/  IMAD.U32 R0, RZ, RZ, UR6 ;  /* 0x00000006ff007e24 */ /* 0x008fce000f8e00ff */
.L_x_75:
[----:B-1----:R1:W2:Y:S02]  /*3b30*/  SYNCS.PHASECHK.TRANS64.TRYWAIT P0, [R0+URZ], R3 ;  /* 0x00000003000075a7 */ /* 0x0022a400080011ff */
[----:B--2---:R-:W-:Y:S05]  /*3b40*/  @!P0 NANOSLEEP.SYNCS 0x989680 ;  /* 0x009896800000895d */ /* 0x004fea0003900000 */
[----:B------:R-:W2:Y:S02]  /*3b50*/  @!P0 SYNCS.PHASECHK.TRANS64 P0, [R0+URZ], R3 ;  /* 0x00000003000085a7 */ /* 0x000ea400080010ff */
[----:B--2---:R-:W-:Y:S05]  /*3b60*/  @P0 EXIT ;  /* 0x000000000000094d */ /* 0x004fea0003800000 */
[----:B------:R-:W-:Y:S05]  /*3b70*/  BRA `(.L_x_75) ;  /* 0xfffffffc00ec7947 */ /* 0x000fea000383ffff */
.L_x_23:
[----:B------:R-:W-:-:S04]  /*3b80*/  UISETP.NE.AND UP1, UPT, UR37, URZ, UPT ;  /* 0x000000ff2500728c */ /* 0x000fc8000bf25270 */
[----:B------:R-:W-:-:S09]  /*3b90*/  UISETP.NE.OR UP1, UPT, UR10, 0x1, UP1 ;  /* 0x000000010a00788c */ /* 0x000fd20008f25670 */
[----:B------:R-:W-:Y:S05]  /*3ba0*/  BRA.U UP1, `(.L_x_76) ;  /* 0x00000005014c7547 */ /* 0x000fea000b800000 */
[----:B------:R-:W-:Y:S01]  /*3bb0*/  HFMA2 R11, -RZ, RZ, 0, 0 ;  /* 0x00000000ff0b7431 */ /* 0x000fe200000001ff */
[----:B------:R-:W-:Y:S01]  /*3bc0*/  ISETP.GE.U32.AND P2, PT, R10, 0x2, PT ;  /* 0x000000020a00780c */ /* 0x000fe20003f46070 */
[----:B------:R-:W-:Y:S01]  /*3bd0*/  IMAD.MOV.U32 R12, RZ, RZ, 0x1 ;  /* 0x00000001ff0c7424 */ /* 0x000fe200078e00ff */
[----:B------:R-:W-:Y:S01]  /*3be0*/  CS2R R8, SRZ ;  /* 0x0000000000087805 */ /* 0x000fe2000001ff00 */
[----:B------:R-:W-:Y:S01]  /*3bf0*/  IMAD.MOV.U32 R3, RZ, RZ, RZ ;  /* 0x000000ffff037224 */ /* 0x000fe200078e00ff */
[----:B------:R-:W-:Y:S01]  /*3c00*/  UMOV UR4, 0x400 ;  /* 0x0000040000047882 */ /* 0x000fe20000000000 */
[----:B------:R-:W-:Y:S01]  /*3c10*/  UMOV UR6, URZ ;  /* 0x000000ff00067c82 */ /* 0x000fe20008000000 */
[----:B------:R-:W-:-:S12]  /*3c20*/  ULEA UR37, UR37, UR4, 0x18 ;  /* 0x0000000425257291 */ /* 0x000fd8000f8ec0ff */
.L_x_80:
[----:B------:R-:W-:Y:S02]  /*3c30*/  LEA R0, R3, UR37, 0x3 ;  /* 0x0000002503007c11 */ /* 0x000fe4000f8e18ff */
[----:B------:R-:W-:-:S03]  /*3c40*/  SHF.L.U32 R5, R8, 0x1f, RZ ;  /* 0x0000001f08057819 */ /* 0x000fc600000006ff */
[----:B------:R-:W-:Y:S01]  /*3c50*/  VIADD R4, R0, 0x2a0 ;  /* 0x000002a000047836 */ /* 0x000fe20000000000 */
[----:B------:R-:W1:Y:S02]  /*3c60*/  SYNCS.PHASECHK.TRANS64.TRYWAIT P0, [R0+URZ+0x290], R5 ;  /* 0x00029005000075a7 */ /* 0x000e6400080011ff */
[----:B-1----:R-:W-:Y:S05]  /*3c70*/  @!P0 BRA `(.L_x_77) ;  /* 0x0000006c00188947 */ /* 0x002fea0003800000 */
.L_x_219:
[----:B------:R-:W-:Y:S01]  /*3c80*/  ULEA UR5, UR6, UR37, 0x3 ;  /* 0x0000002506057291 */ /* 0x000fe2000f8e18ff */
[----:B------:R-:W-:Y:S01]  /*3c90*/  PRMT R4, RZ, 0x654, R4 ;  /* 0x00000654ff047816 */ /* 0x000fe20000000004 */
[----:B-1----:R-:W-:Y:S01]  /*3ca0*/  @!P2 IMAD.MOV.U32 R5, RZ, RZ, 0x10 ;  /* 0x00000010ff05a424 */ /* 0x002fe200078e00ff */
[----:B------:R-:W-:Y:S01]  /*3cb0*/  SHF.L.U32 R7, R12, 0x1f, RZ ;  /* 0x0000001f0c077819 */ /* 0x000fe200000006ff */
[----:B------:R-:W-:Y:S01]  /*3cc0*/  UIADD3 UR4, UPT, UPT, UR5, 0x230, URZ ;  /* 0x0000023005047890 */ /* 0x000fe2000fffe0ff */
[----:B------:R1:W-:Y:S05]  /*3cd0*/  SYNCS.ARRIVE.TRANS64.RED.A1T0 RZ, [R4+URZ], RZ ;  /* 0x000000ff04ff79a7 */ /* 0x0003ea00081004ff */
[----:B------:R-:W-:Y:S01]  /*3ce0*/  IMAD.U32 R13, RZ, RZ, UR4 ;  /* 0x00000004ff0d7e24 */ /* 0x000fe2000f8e00ff */
[----:B------:R-:W2:Y:S04]  /*3cf0*/  SYNCS.PHASECHK.TRANS64.TRYWAIT P0, [UR5+0x240], R7 ;  /* 0x00024007ff0075a7 */ /* 0x000ea80008001105 */
[----:B------:R-:W-:Y:S01]  /*3d00*/  PRMT R13, R10, 0x654, R13 ;  /* 0x000006540a0d7816 */ /* 0x000fe2000000000d */
[----:B-12---:R-:W-:Y:S06]  /*3d10*/  @!P0 BRA `(.L_x_78) ;  /* 0x0000006c00048947 */ /* 0x006fec0003800000 */
.L_x_221:
[----:B------:R-:W-:Y:S01]  /*3d20*/  ULEA UR4, UR6, UR37, 0x4 ;  /* 0x0000002506047291 */ /* 0x000fe2000f8e20ff */
[----:B------:R-:W-:Y:S01]  /*3d30*/  SEL R2, R13, R2, !P2 ;  /* 0x000000020d027207 */ /* 0x000fe20005000000 */
[----:B------:R-:W-:Y:S01]  /*3d40*/  UIADD3 UR5, UPT, UPT, UR5, 0x230, URZ ;  /* 0x0000023005057890 */ /* 0x000fe2000fffe0ff */
[----:B-1----:R-:W-:Y:S01]  /*3d50*/  LEA R0, R11, UR37, 0x3 ;  /* 0x000000250b007c11 */ /* 0x002fe2000f8e18ff */
[----:B------:R-:W-:Y:S01]  /*3d60*/  UIADD3 UR4, UPT, UPT, UR4, 0x2c0, URZ ;  /* 0x000002c004047890 */ /* 0x000fe2000fffe0ff */
[----:B------:R1:W-:Y:S01]  /*3d70*/  @!P2 SYNCS.ARRIVE.TRANS64.RED RZ, [R2+URZ], R5 ;  /* 0x0000000502ffa9a7 */ /* 0x0003e200080004ff */
[----:B------:R-:W-:Y:S01]  /*3d80*/  UIADD3 UR6, UPT, UPT, UR6, 0x1, URZ ;  /* 0x0000000106067890 */ /* 0x000fe2000fffe0ff */
[----:B------:R-:W-:-:S03]  /*3d90*/  VIADD R3, R3, 0x1 ;  /* 0x0000000103037836 */ /* 0x000fc60000000000 */
[----:B------:R-:W-:Y:S02]  /*3da0*/  UISETP.NE.AND UP0, UPT, UR6, 0x2, UPT ;  /* 0x000000020600788c */ /* 0x000fe4000bf05270 */
[----:B------:R-:W-:Y:S01]  /*3db0*/  ISETP.NE.AND P0, PT, R3, 0x2, PT ;  /* 0x000000020300780c */ /* 0x000fe20003f05270 */
[----:B------:R-:W-:Y:S06]  /*3dc0*/  UGETNEXTWORKID.BROADCAST [UR4], [UR5] ;  /* 0x00000000040073ca */ /* 0x000fec0008000100 */
[----:B------:R-:W-:Y:S02]  /*3dd0*/  USEL UR4, URZ, 0x1, UP0 ;  /* 0x00000001ff047887 */ /* 0x000fe40008000000 */
[----:B------:R-:W-:-:S04]  /*3de0*/  USEL UR6, UR6, URZ, UP0 ;  /* 0x000000ff06067287 */ /* 0x000fc80008000000 */
[----:B------:R-:W-:Y:S02]  /*3df0*/  LOP3.LUT R12, R12, UR4, RZ, 0x3c, !PT ;  /* 0x000000040c0c7c12 */ /* 0x000fe4000f8e3cff */
[----:B-1----:R-:W-:-:S04]  /*3e00*/  SHF.L.U32 R5, R9, 0x1f, RZ ;  /* 0x0000001f09057819 */ /* 0x002fc800000006ff */
[----:B------:R-:W1:Y:S02]  /*3e10*/  SYNCS.PHASECHK.TRANS64.TRYWAIT P1, [R0+URZ+0x230], R5 ;  /* 0x00023005000075a7 */ /* 0x000e6400080211ff */
[----:B-1----:R-:W-:Y:S05]  /*3e20*/  @!P1 BRA `(.L_x_79) ;  /* 0x0000006800d89947 */ /* 0x002fea0003800000 */
.L_x_222:
[----:B------:R-:W-:Y:S01]  /*3e30*/  LEA R4, R11, UR37, 0x4 ;  /* 0x000000250b047c11 */ /* 0x000fe2000f8e20ff */
[----:B-1----:R-:W-:Y:S01]  /*3e40*/  VIADD R0, R0, 0x240 ;  /* 0x0000024000007836 */ /* 0x002fe20000000000 */
[----:B------:R-:W-:Y:S01]  /*3e50*/  SEL R3, R3, RZ, P0 ;  /* 0x000000ff03037207 */ /* 0x000fe20000000000 */
[----:B------:R-:W-:-:S03]  /*3e60*/  VIADD R11, R11, 0x1 ;  /* 0x000000010b0b7836 */ /* 0x000fc60000000000 */
[----:B------:R-:W1:Y:S01]  /*3e70*/  LDS.128 R4, [R4+0x2c0] ;  /* 0x0002c00004047984 */ /* 0x000e620000000c00 */
[----:B------:R-:W-:Y:S02]  /*3e80*/  PRMT R0, RZ, 0x654, R0 ;  /* 0x00000654ff007816 */ /* 0x000fe40000000000 */
[C---:B------:R-:W-:Y:S01]  /*3e90*/  ISETP.NE.AND P1, PT, R11.reuse, 0x2, PT ;  /* 0x000000020b00780c */ /* 0x040fe20003f25270 */
[----:B------:R-:W-:Y:S01]  /*3ea0*/  @!PT LDS RZ, [RZ] ;  /* 0x00000000fffff984 */ /* 0x000fe20000000800 */
[----:B------:R-:W-:Y:S01]  /*3eb0*/  @!PT LDS RZ, [RZ] ;  /* 0x00000000fffff984 */ /* 0x000fe20000000800 */
[----:B------:R-:W-:Y:S01]  /*3ec0*/  @!PT LDS RZ, [RZ] ;  /* 0x00000000fffff984 */ /* 0x000fe20000000800 */
[----:B------:R-:W-:Y:S01]  /*3ed0*/  @!PT LDS RZ, [RZ] ;  /* 0x00000000fffff984 */ /* 0x000fe20000000800 */
[----:B------:R2:W-:Y:S06]  /*3ee0*/  MEMBAR.ALL.CTA ;  /* 0x0000000000007992 */ /* 0x0005ec0000008000 */
[----:B--2---:R-:W2:Y:S01]  /*3ef0*/  FENCE.VIEW.ASYNC.S ;  /* 0x00000000000073c6 */ /* 0x004ea20000000000 */
[----:B------:R-:W-:Y:S01]  /*3f00*/  SEL R11, R11, RZ, P1 ;  /* 0x000000ff0b0b7207 */ /* 0x000fe20000800000 */
[----:B--2---:R2:W-:Y:S01]  /*3f10*/  SYNCS.ARRIVE.TRANS64.RED.A1T0 RZ, [R0+URZ], RZ ;  /* 0x000000ff00ff79a7 */ /* 0x0045e200081004ff */
[----:B-1----:R-:W-:-:S02]  /*3f20*/  LOP3.LUT P3, RZ, R6, 0x1, RZ, 0xc0, !PT ;  /* 0x0000000106ff7812 */ /* 0x002fc4000786c0ff */
[----:B------:R-:W-:-:S04]  /*3f30*/  SEL R5, RZ, 0x1, P0 ;  /* 0x00000001ff057807 */ /* 0x000fc80000000000 */
[----:B------:R-:W-:Y:S02]  /*3f40*/  LOP3.LUT R8, R8, R5, RZ, 0x3c, !PT ;  /* 0x0000000508087212 */ /* 0x000fe400078e3cff */
[----:B--2---:R-:W-:-:S04]  /*3f50*/  SEL R0, RZ, 0x1, P1 ;  /* 0x00000001ff007807 */ /* 0x004fc80000800000 */
[----:B------:R-:W-:Y:S01]  /*3f60*/  LOP3.LUT R9, R9, R0, RZ, 0x3c, !PT ;  /* 0x0000000009097212 */ /* 0x000fe200078e3cff */
[----:B------:R-:W-:Y:S06]  /*3f70*/  @P3 BRA `(.L_x_80) ;  /* 0xfffffffc002c3947 */ /* 0x000fec000383ffff */
[----:B------:R-:W-:Y:S01]  /*3f80*/  ULEA UR5, UR6, UR37, 0x3 ;  /* 0x0000002506057291 */ /* 0x000fe2000f8e18ff */
[----:B------:R-:W-:-:S08]  /*3f90*/  SHF.L.U32 R3, R12, 0x1f, RZ ;  /* 0x0000001f0c037819 */ /* 0x000fd000000006ff */
[----:B------:R-:W1:Y:S02]  /*3fa0*/  SYNCS.PHASECHK.TRANS64 P0, [UR5+0x240], R3 ;  /* 0x00024003ff0075a7 */ /* 0x000e640008001005 */
[----:B-1----:R-:W-:Y:S05]  /*3fb0*/  @P0 BRA `(.L_x_81) ;  /* 0x0000000000080947 */ /* 0x002fea0003800000 */
[----:B------:R-:W1:Y:S02]  /*3fc0*/  SYNCS.PHASECHK.TRANS64.TRYWAIT P0, [UR5+0x240], R3 ;  /* 0x00024003ff0075a7 */ /* 0x000e640008001105 */
[----:B-1----:R-:W-:Y:S05]  /*3fd0*/  @!P0 BRA `(.L_x_82) ;  /* 0x0000006800808947 */ /* 0x002fea0003800000 */
.L_x_81:
[----:B------:R-:W-:-:S04]  /*3fe0*/  UIADD3 UR4, UPT, UPT, UR6, 0x1, URZ ;  /* 0x0000000106047890 */ /* 0x000fc8000fffe0ff */
[----:B------:R-:W-:-:S04]  /*3ff0*/  UISETP.NE.AND UP0, UPT, UR4, 0x2, UPT ;  /* 0x000000020400788c */ /* 0x000fc8000bf05270 */
[----:B------:R-:W-:Y:S02]  /*4000*/  USEL UR7, URZ, 0x1, UP0 ;  /* 0x00000001ff077887 */ /* 0x000fe40008000000 */
[----:B------:R-:W-:-:S04]  /*4010*/  USEL UR4, UR4, URZ, UP0 ;  /* 0x000000ff04047287 */ /* 0x000fc80008000000 */
[----:B------:R-:W-:Y:S01]  /*4020*/  ULEA UR4, UR4, UR37, 0x3 ;  /* 0x0000002504047291 */ /* 0x000fe2000f8e18ff */
[----:B-1----:R-:W-:-:S04]  /*4030*/  LOP3.LUT R3, R12, UR7, RZ, 0x3c, !PT ;  /* 0x000000070c037c12 */ /* 0x002fc8000f8e3cff */
[----:B------:R-:W-:-:S04]  /*4040*/  SHF.L.U32 R0, R3, 0x1f, RZ ;  /* 0x0000001f03007819 */ /* 0x000fc800000006ff */
[----:B------:R-:W1:Y:S02]  /*4050*/  SYNCS.PHASECHK.TRANS64 P0, [UR4+0x240], R0 ;  /* 0x00024000ff0075a7 */ /* 0x000e640008001004 */
[----:B-1----:R-:W-:Y:S05]  /*4060*/  @P0 EXIT ;  /* 0x000000000000094d */ /* 0x002fea0003800000 */
[----:B------:R-:W-:Y:S02]  /*4070*/  SHF.L.U32 R3, R3, 0x1f, RZ ;  /* 0x0000001f03037819 */ /* 0x000fe400000006ff */
[----:B------:R-:W-:-:S07]  /*4080*/  MOV R0, UR4 ;  /* 0x0000000400007c02 */ /* 0x000fce0008000f00 */
.L_x_83:
[----:B-1----:R1:W2:Y:S02]  /*4090*/  SYNCS.PHASECHK.TRANS64.TRYWAIT P0, [R0+URZ+0x240], R3 ;  /* 0x00024003000075a7 */ /* 0x0022a400080011ff */
[----:B--2---:R-:W-:Y:S05]  /*40a0*/  @!P0 NANOSLEEP.SYNCS 0x989680 ;  /* 0x009896800000895d */ /* 0x004fea0003900000 */
[----:B------:R-:W2:Y:S02]  /*40b0*/  @!P0 SYNCS.PHASECHK.TRANS64 P0, [R0+URZ+0x240], R3 ;  /* 0x00024003000085a7 */ /* 0x000ea400080010ff */
[----:B--2---:R-:W-:Y:S05]  /*40c0*/  @P0 EXIT ;  /* 0x000000000000094d */ /* 0x004fea0003800000 */
[----:B------:R-:W-:Y:S05]  /*40d0*/  BRA `(.L_x_83) ;  /* 0xfffffffc00ec7947 */ /* 0x000fea000383ffff */
.L_x_76:
[----:B------:R-:W-:Y:S05]  /*40e0*/  BRA.U UP4, `(.L_x_84) ;  /* 0x0000001104847547 */ /* 0x000fea000b800000 */
[----:B------:R-:W-:Y:S01]  /*40f0*/  UMOV UR6, 0x40 ;  /* 0x0000004000067882 */ /* 0x000fe20000000000 */
[----:B------:R-:W-:Y:S01]  /*4100*/  NOP ;  /* 0x0000000000007918 */ /* 0x000fe20000000000 */
[----:B------:R-:W-:Y:S01]  /*4110*/  ULEA UR6, UR37, UR6, 0x18 ;  /* 0x0000000625067291 */ /* 0x000fe2000f8ec0ff */
[----:B------:R-:W-:Y:S02]  /*4120*/  UMOV UR7, 0x400 ;  /* 0x0000040000077882 */ /* 0x000fe40000000000 */
[----:B------:R-:W-:-:S06]  /*4130*/  ULEA UR37, UR37, UR7, 0x18 ;  /* 0x0000000725257291 */ /* 0x000fcc000f8ec0ff */
[----:B------:R-:W1:Y:S02]  /*4140*/  LDS.U8 R2, [UR6+0x1c] ;  /* 0x00001c06ff027984 */ /* 0x000e640008000000 */
[----:B-1----:R-:W-:-:S13]  /*4150*/  ISETP.NE.AND P0, PT, R2, RZ, PT ;  /* 0x000000ff0200720c */ /* 0x002fda0003f05270 */
[----:B------:R-:W-:Y:S05]  /*4160*/  @P0 BRA `(.L_x_85) ;  /* 0x0000000400080947 */ /* 0x000fea0003800000 */
[----:B------:R-:W-:Y:S02]  /*4170*/  UISETP.NE.U32.AND UP0, UPT, UR5, 0x1, UPT ;  /* 0x000000010500788c */ /* 0x000fe4000bf05070 */
[----:B------:R-:W-:-:S07]  /*4180*/  UIADD3 UR8, UPT, UPT, UR6, 0x8, URZ ;  /* 0x0000000806087890 */ /* 0x000fce000fffe0ff */
[----:B------:R-:W-:Y:S05]  /*4190*/  BRA.U !UP0, `(.L_x_86) ;  /* 0x00000001089c7547 */ /* 0x000fea000b800000 */
[----:B------:R-:W-:Y:S01]  /*41a0*/  ELECT P0, URZ, PT ;  /* 0x0000000000ff782f */ /* 0x000fe20003800000 */
[----:B------:R-:W-:-:S12]  /*41b0*/  BSSY B0, `(.L_x_86) ;  /* 0x0000025000007945 */ /* 0x000fd80003800000 */
[----:B------:R-:W-:Y:S05]  /*41c0*/  @!P0 BRA `(.L_x_87) ;  /* 0x00000000008c8947 */ /* 0x000fea0003800000 */
[----:B------:R-:W-:-:S05]  /*41d0*/  UMOV UR7, 0x10 ;  /* 0x0000001000077882 */ /* 0x000fca0000000000 */
[----:B------:R-:W-:Y:S04]  /*41e0*/  DEPBAR.LE SB1, 0x36 ;  /* 0x00009d800000791a */ /* 0x000fe80000000000 */
[----:B------:R-:W1:Y:S02]  /*41f0*/  UTCATOMSWS.2CTA.FIND_AND_SET.ALIGN UP1, UR7, UR7 ;  /* 0x00000007000775e3 */ /* 0x000e640008220800 */
[----:B-1----:R-:W-:Y:S01]  /*4200*/  MOV R11, UR7 ;  /* 0x00000007000b7c02 */ /* 0x002fe20008000f00 */
[----:B------:R-:W-:Y:S06]  /*4210*/  BRA.U UP1, `(.L_x_88) ;  /* 0x0000000101187547 */ /* 0x000fec000b800000 */
.L_x_89:
[----:B------:R-:W-:Y:S05]  /*4220*/  NANOSLEEP 0x64 ;  /* 0x000000640000795d */ /* 0x000fea0003800000 */
[----:B------:R-:W-:-:S05]  /*4230*/  UMOV UR7, 0x10 ;  /* 0x0000001000077882 */ /* 0x000fca0000000000 */
[----:B------:R-:W-:Y:S04]  /*4240*/  DEPBAR.LE SB1, 0x36 ;  /* 0x00009d800000791a */ /* 0x000fe80000000000 */
[----:B------:R-:W1:Y:S02]  /*4250*/  UTCATOMSWS.2CTA.FIND_AND_SET.ALIGN UP1, UR7, UR7 ;  /* 0x00000007000775e3 */ /* 0x000e640008220800 */
[----:B-1----:R-:W-:Y:S01]  /*4260*/  MOV R11, UR7 ;  /* 0x00000007000b7c02 */ /* 0x002fe20008000f00 */
[----:B------:R-:W-:Y:S05]  /*4270*/  BRA.U !UP1, `(.L_x_89) ;  /* 0xfffffffd09e87547 */ /* 0x000fea000b83ffff */
.L_x_88:
[----:B------:R-:W1:Y:S01]  /*4280*/  LDS R5, [UR6+0x10] ;  /* 0x00001006ff057984 */ /* 0x000e620008000800 */
[----:B------:R-:W-:Y:S01]  /*4290*/  IMAD.U32 R3, RZ, RZ, UR37 ;  /* 0x00000025ff037e24 */ /* 0x000fe2000f8e00ff */
[----:B------:R-:W-:-:S03]  /*42a0*/  MOV R2, UR4 ;  /* 0x0000000400027c02 */ /* 0x000fc60008000f00 */
[----:B------:R-:W-:Y:S01]  /*42b0*/  VIADD R3, R3, 0x2e0 ;  /* 0x000002e003037836 */ /* 0x000fe20000000000 */
[----:B-1----:R-:W-:-:S04]  /*42c0*/  SHF.L.U32 R5, R5, 0x1f, RZ ;  /* 0x0000001f05057819 */ /* 0x002fc800000006ff */
[----:B------:R-:W1:Y:S02]  /*42d0*/  SYNCS.PHASECHK.TRANS64.TRYWAIT P0, [UR6+0x8], R5 ;  /* 0x00000805ff0075a7 */ /* 0x000e640008001106 */
[----:B-1----:R-:W-:Y:S05]  /*42e0*/  @P0 BRA `(.L_x_90) ;  /* 0x0000000000080947 */ /* 0x002fea0003800000 */
[----:B------:R-:W1:Y:S02]  /*42f0*/  SYNCS.PHASECHK.TRANS64.TRYWAIT P0, [UR6+0x8], R5 ;  /* 0x00000805ff0075a7 */ /* 0x000e640008001106 */
[----:B-1----:R-:W-:Y:S05]  /*4300*/  @!P0 BRA `(.L_x_91) ;  /* 0x0000006400cc8947 */ /* 0x002fea0003800000 */
.L_x_90:
[----:B-1----:R-:W-:Y:S01]  /*4310*/  HFMA2 R4, -RZ, RZ, 0, 5.9604644775390625e-08 ;  /* 0x00000001ff047431 */ /* 0x002fe200000001ff */
[----:B------:R-:W-:Y:S01]  /*4320*/  UPRMT UR7, UR4, 0x654, UR8 ;  /* 0x0000065404077896 */ /* 0x000fe20008000008 */
[----:B------:R-:W-:Y:S01]  /*4330*/  IMAD.MOV.U32 R6, RZ, RZ, 0xffff ;  /* 0x0000ffffff067424 */ /* 0x000fe200078e00ff */
[----:B------:R-:W-:Y:S01]  /*4340*/  PRMT R2, R2, 0x654, R3 ;  /* 0x0000065402027816 */ /* 0x000fe20000000003 */
[----:B------:R-:W-:Y:S02]  /*4350*/  IMAD.MOV.U32 R5, RZ, RZ, 0x4 ;  /* 0x00000004ff057424 */ /* 0x000fe400078e00ff */
[----:B------:R-:W-:Y:S01]  /*4360*/  IMAD.SHL.U32 R9, R11, 0x20, RZ ;  /* 0x000000200b097824 */ /* 0x000fe200078e00ff */
[----:B------:R-:W-:Y:S02]  /*4370*/  MOV R3, UR7 ;  /* 0x0000000700037c02 */ /* 0x000fe40008000f00 */
[-C--:B------:R-:W-:Y:S01]  /*4380*/  SHF.L.U32 R7, R6, R11.reuse, RZ ;  /* 0x0000000b06077219 */ /* 0x080fe200000006ff */
[----:B------:R1:W-:Y:S01]  /*4390*/  SYNCS.ARRIVE.TRANS64.RED RZ, [UR7], R5 ;  /* 0x00000005ffff79a7 */ /* 0x0003e20008000407 */
[----:B------:R-:W-:Y:S01]  /*43a0*/  SHF.L.U32 R6, R4, R11, RZ ;  /* 0x0000000b04067219 */ /* 0x000fe200000006ff */
[----:B------:R1:W-:Y:S04]  /*43b0*/  STS [UR37+0x2e0], R9 ;  /* 0x0002e009ff007988 */ /* 0x0003e80008000825 */
[----:B------:R1:W-:Y:S04]  /*43c0*/  STAS [R2.64], R11 ;  /* 0x0000000b02007dbd */ /* 0x0003e8000c0008ff */
[----:B------:R1:W-:Y:S04]  /*43d0*/  ATOMS.OR RZ, [UR6+0x14], R7 ;  /* 0x00001407ffff798c */ /* 0x0003e8000b000006 */
[----:B------:R1:W-:Y:S04]  /*43e0*/  ATOMS.OR RZ, [UR6+0x18], R6 ;  /* 0x00001806ffff798c */ /* 0x0003e8000b000006 */
[----:B------:R1:W-:Y:S02]  /*43f0*/  ATOMS.XOR RZ, [UR6+0x10], R4 ;  /* 0x00001004ffff798c */ /* 0x0003e4000b800006 */
.L_x_87:
[----:B------:R-:W-:Y:S05]  /*4400*/  BSYNC B0 ;  /* 0x0000000000007941 */ /* 0x000fea0003800000 */
.L_x_86:
[----:B------:R-:W-:Y:S05]  /*4410*/  BRA.U UP0, `(.L_x_92) ;  /* 0x00000001006c7547 */ /* 0x000fea000b800000 */
[----:B------:R-:W-:-:S03]  /*4420*/  UMOV UR7, 0xffffffff ;  /* 0xffffffff00077882 */ /* 0x000fc60000000000 */
[----:B------:R-:W-:Y:S05]  /*4430*/  BRA.DIV UR7, `(.L_x_93) ;  /* 0x0000006607987947 */ /* 0x000fea000b800000 */
[----:B------:R-:W-:-:S13]  /*4440*/  ELECT P6, URZ, PT ;  /* 0x0000000000ff782f */ /* 0x000fda00038c0000 */
.L_x_226:
[----:B------:R-:W-:Y:S05]  /*4450*/  @!P6 BRA `(.L_x_92) ;  /* 0x00000000005ce947 */ /* 0x000fea0003800000 */
[----:B-1----:R-:W1:Y:S02]  /*4460*/  LDS R3, [UR6+0x10] ;  /* 0x00001006ff037984 */ /* 0x002e640008000800 */
[----:B-1----:R-:W-:-:S04]  /*4470*/  SHF.L.U32 R3, R3, 0x1f, RZ ;  /* 0x0000001f03037819 */ /* 0x002fc800000006ff */
[----:B------:R-:W1:Y:S02]  /*4480*/  SYNCS.PHASECHK.TRANS64.TRYWAIT P0, [UR6+0x8], R3 ;  /* 0x00000803ff0075a7 */ /* 0x000e640008001106 */
[----:B-1----:R-:W-:Y:S05]  /*4490*/  @P0 BRA `(.L_x_94) ;  /* 0x0000000000080947 */ /* 0x002fea0003800000 */
[----:B------:R-:W1:Y:S02]  /*44a0*/  SYNCS.PHASECHK.TRANS64.TRYWAIT P0, [UR6+0x8], R3 ;  /* 0x00000803ff0075a7 */ /* 0x000e640008001106 */
[----:B-1----:R-:W-:Y:S05]  /*44b0*/  @!P0 BRA `(.L_x_95) ;  /* 0x0000006400988947 */ /* 0x002fea0003800000 */
.L_x_94:
[----:B------:R-:W2:Y:S01]  /*44c0*/  LDS R5, [UR37+0x2e0] ;  /* 0x0002e025ff057984 */ /* 0x000ea20008000800 */
[----:B-1----:R-:W-:Y:S02]  /*44d0*/  HFMA2 R2, -RZ, RZ, 0, 5.9604644775390625e-08 ;  /* 0x00000001ff027431 */ /* 0x002fe400000001ff */
[----:B------:R-:W-:Y:S01]  /*44e0*/  IMAD.MOV.U32 R3, RZ, RZ, 0xffff ;  /* 0x0000ffffff037424 */ /* 0x000fe200078e00ff */
[----:B------:R-:W-:Y:S01]  /*44f0*/  UPRMT UR7, UR4, 0x654, UR8 ;  /* 0x0000065404077896 */ /* 0x000fe20008000008 */
[----:B--2---:R-:W-:-:S03]  /*4500*/  IMAD.SHL.U32 R4, R5, 0x20, RZ ;  /* 0x0000002005047824 */ /* 0x004fc600078e00ff */
[-C--:B------:R-:W-:Y:S02]  /*4510*/  SHF.L.U32 R3, R3, R5.reuse, RZ ;  /* 0x0000000503037219 */ /* 0x080fe400000006ff */
[----:B------:R-:W-:Y:S01]  /*4520*/  SHF.L.U32 R5, R2, R5, RZ ;  /* 0x0000000502057219 */ /* 0x000fe200000006ff */
[----:B------:R2:W-:Y:S04]  /*4530*/  STS [UR37+0x2e0], R4 ;  /* 0x0002e004ff007988 */ /* 0x0005e80008000825 */
[----:B------:R2:W-:Y:S04]  /*4540*/  ATOMS.OR RZ, [UR6+0x14], R3 ;  /* 0x00001403ffff798c */ /* 0x0005e8000b000006 */
[----:B------:R2:W-:Y:S01]  /*4550*/  ATOMS.OR RZ, [UR6+0x18], R5 ;  /* 0x00001805ffff798c */ /* 0x0005e2000b000006 */
[----:B------:R-:W-:Y:S03]  /*4560*/  SYNCS.ARRIVE.TRANS64.RED.A1T0 RZ, [UR7], RZ ;  /* 0x000000ffffff79a7 */ /* 0x000fe60008100407 */
[----:B------:R2:W-:Y:S01]  /*4570*/  ATOMS.XOR RZ, [UR6+0x10], R2 ;  /* 0x00001002ffff798c */ /* 0x0005e2000b800006 */
[----:B------:R-:W-:Y:S05]  /*4580*/  BRA `(.L_x_92) ;  /* 0x0000000000107947 */ /* 0x000fea0003800000 */
.L_x_85:
[----:B------:R-:W-:-:S05]  /*4590*/  MOV R2, 0xffffffff ;  /* 0xffffffff00027802 */ /* 0x000fca0000000f00 */
[----:B------:R1:W-:Y:S02]  /*45a0*/  STS [UR37+0x2e0], R2 ;  /* 0x0002e002ff007988 */ /* 0x0003e40008000825 */
[----:B-1----:R-:W-:Y:S02]  /*45b0*/  MOV R2, 0x45d0 ;  /* 0x000045d000027802 */ /* 0x002fe40000000f00 */
[----:B-----5:R-:W-:Y:S05]  /*45c0*/  CALL.REL.NOINC `($__internal_1_$__cuda_sm10x_tcgen05_guardrail_trap_phase_invalid_during_alloc) ;  /* 0x0000006800e07944 */ /* 0x020fea0003c00000 */
.L_x_92:
[----:B------:R-:W-:Y:S05]  /*45d0*/  WARPSYNC.ALL ;  /* 0x0000000000007948 */ /* 0x000fea0003800000 */
[----:B------:R-:W3:Y:S01]  /*45e0*/  S2UR UR8, SR_CgaCtaId ;  /* 0x00000000000879c3 */ /* 0x000ee20000008800 */
[----:B------:R-:W-:Y:S01]  /*45f0*/  UMOV UR6, 0x400 ;  /* 0x0000040000067882 */ /* 0x000fe20000000000 */
[----:B------:R-:W-:-:S06]  /*4600*/  NOP ;  /* 0x0000000000007918 */ /* 0x000fcc0000000000 */
[----:B------:R-:W-:Y:S06]  /*4610*/  BAR.ARV 0x6, 0xa0 ;  /* 0x0182800000007b1d */ /* 0x000fec0000002000 */
[----:B------:R-:W-:Y:S01]  /*4620*/  LOP3.LUT R0, R0, 0xffff, RZ, 0xc0, !PT ;  /* 0x0000ffff00007812 */ /* 0x000fe200078ec0ff */
[----:B-1----:R-:W-:Y:S01]  /*4630*/  IMAD.MOV.U32 R9, RZ, RZ, 0x1 ;  /* 0x00000001ff097424 */ /* 0x002fe200078e00ff */
[----:B------:R-:W-:Y:S01]  /*4640*/  LOP3.LUT R8, R8, 0xffff, RZ, 0xc0, !PT ;  /* 0x0000ffff08087812 */ /* 0x000fe200078ec0ff */
[----:B------:R-:W-:Y:S01]  /*4650*/  UMOV UR22, URZ ;  /* 0x000000ff00167c82 */ /* 0x000fe20008000000 */
[----:B------:R-:W-:Y:S01]  /*4660*/  R2UR UR12, R0 ;  /* 0x00000000000c72ca */ /* 0x000fe200000e0000 */
[----:B------:R-:W-:Y:S01]  /*4670*/  UMOV UR21, URZ ;  /* 0x000000ff00157c82 */ /* 0x000fe20008000000 */
[----:B------:R-:W-:Y:S01]  /*4680*/  R2UR UR13, R8 ;  /* 0x00000000080d72ca */ /* 0x000fe200000e0000 */
[----:B------:R-:W-:Y:S01]  /*4690*/  IMAD.MOV.U32 R8, RZ, RZ, RZ ;  /* 0x000000ffff087224 */ /* 0x000fe200078e00ff */
[----:B------:R-:W-:-:S02]  /*46a0*/  UISETP.NE.AND UP2, UPT, UR5, URZ, UPT ;  /* 0x000000ff0500728c */ /* 0x000fc4000bf45270 */
[----:B---3--:R-:W-:Y:S01]  /*46b0*/  ULEA UR8, UR8, UR6, 0x18 ;  /* 0x0000000608087291 */ /* 0x008fe2000f8ec0ff */
[----:B------:R-:W1:Y:S03]  /*46c0*/  LDCU UR6, c[0x0][0x38c] ;  /* 0x00007180ff0677ac */ /* 0x000e660008000800 */
[----:B------:R-:W-:Y:S02]  /*46d0*/  UIADD3 UR14, UPT, UPT, UR8, 0x8600, URZ ;  /* 0x00008600080e7890 */ /* 0x000fe4000fffe0ff */
[----:B------:R-:W-:-:S03]  /*46e0*/  UIADD3 UR15, UPT, UPT, UR8, 0x28600, URZ ;  /* 0x00028600080f7890 */ /* 0x000fc6000fffe0ff */
[----:B--2---:R-:W2:Y:S01]  /*46f0*/  LDS R2, [UR8+0x2e0] ;  /* 0x0002e008ff027984 */ /* 0x004ea20008000800 */
[----:B------:R-:W-:Y:S02]  /*4700*/  USHF.R.U32.HI UR14, URZ, 0x4, UR14 ;  /* 0x00000004ff0e7899 */ /* 0x000fe4000801160e */
[----:B------:R-:W-:Y:S02]  /*4710*/  USHF.R.U32.HI UR15, URZ, 0x4, UR15 ;  /* 0x00000004ff0f7899 */ /* 0x000fe4000801160f */
[----:B------:R-:W-:Y:S02]  /*4720*/  ULOP3.LUT UR14, UR14, 0x3fff, URZ, 0xc0, !UPT ;  /* 0x00003fff0e0e7892 */ /* 0x000fe4000f8ec0ff */
[----:B------:R-:W-:Y:S02]  /*4730*/  ULOP3.LUT UR15, UR15, 0x3fff, URZ, 0xc0, !UPT ;  /* 0x00003fff0f0f7892 */ /* 0x000fe4000f8ec0ff */
[----:B------:R-:W-:Y:S02]  /*4740*/  ULOP3.LUT UR14, UR14, 0x10000, URZ, 0xfc, !UPT ;  /* 0x000100000e0e7892 */ /* 0x000fe4000f8efcff */
[----:B-1----:R-:W-:-:S02]  /*4750*/  UIADD3 UR6, UPT, UPT, UR6, 0x1f, URZ ;  /* 0x0000001f06067890 */ /* 0x002fc4000fffe0ff */
[----:B------:R-:W-:Y:S02]  /*4760*/  ULOP3.LUT UR15, UR15, 0x10000, URZ, 0xfc, !UPT ;  /* 0x000100000f0f7892 */ /* 0x000fe4000f8efcff */
[----:B------:R-:W-:Y:S01]  /*4770*/  USHF.R.S32.HI UR7, URZ, 0x1f, UR6 ;  /* 0x0000001fff077899 */ /* 0x000fe20008011406 */
[----:B------:R-:W-:Y:S01]  /*4780*/  UMOV UR20, URZ ;  /* 0x000000ff00147c82 */ /* 0x000fe20008000000 */
[----:B------:R-:W-:Y:S02]  /*4790*/  UMOV UR26, 0x0 ;  /* 0x00000000001a7882 */ /* 0x000fe40000000000 */
[----:B------:R-:W-:Y:S01]  /*47a0*/  ULEA.HI UR7, UR7, UR6, URZ, 0x5 ;  /* 0x0000000607077291 */ /* 0x000fe2000f8f28ff */
[----:B------:R-:W-:-:S03]  /*47b0*/  UMOV UR27, 0x10200010 ;  /* 0x10200010001b7882 */ /* 0x000fc60000000000 */
[----:B------:R-:W-:-:S04]  /*47c0*/  USHF.R.S32.HI UR7, URZ, 0x5, UR7 ;  /* 0x00000005ff077899 */ /* 0x000fc80008011407 */
[----:B------:R-:W-:-:S04]  /*47d0*/  UISETP.LT.AND UP0, UPT, UR7, 0x1, UPT ;  /* 0x000000010700788c */ /* 0x000fc8000bf01270 */
[----:B------:R-:W-:Y:S01]  /*47e0*/  USEL UR23, UR7, 0x1, !UP0 ;  /* 0x0000000107177887 */ /* 0x000fe2000c000000 */
[----:B--2---:R-:W-:Y:S02]  /*47f0*/  R2UR UR24, R2 ;  /* 0x00000000021872ca */ /* 0x004fe400000e0000 */
[----:B------:R-:W-:-:S13]  /*4800*/  CS2R R2, SRZ ;  /* 0x0000000000027805 */ /* 0x000fda000001ff00 */
.L_x_103:
[C---:B------:R-:W-:Y:S02]  /*4810*/  LEA R0, R8.reuse, UR8, 0x3 ;  /* 0x0000000808007c11 */ /* 0x040fe4000f8e18ff */
[----:B------:R-:W-:Y:S02]  /*4820*/  SHF.L.U32 R5, R3, 0x1f, RZ ;  /* 0x0000001f03057819 */ /* 0x000fe400000006ff */
[----:B------:R-:W-:Y:S02]  /*4830*/  LEA R4, R8, UR8, 0x4 ;  /* 0x0000000808047c11 */ /* 0x000fe4000f8e20ff */
[----:B------:R-:W1:Y:S02]  /*4840*/  SYNCS.PHASECHK.TRANS64.TRYWAIT P0, [R0+URZ+0x230], R5 ;  /* 0x00023005000075a7 */ /* 0x000e6400080011ff */
[----:B-1-34-:R-:W-:Y:S05]  /*4850*/  @!P0 BRA `(.L_x_96) ;  /* 0x0000006000c88947 */ /* 0x01afea0003800000 */
.L_x_227:
[----:B-1----:R-:W1:Y:S01]  /*4860*/  LDS.128 R4, [R4+0x2c0] ;  /* 0x0002c00004047984 */ /* 0x002e620000000c00 */
[----:B------:R-:W-:Y:S02]  /*4870*/  VIADD R0, R0, 0x240 ;  /* 0x0000024000007836 */ /* 0x000fe40000000000 */
[----:B------:R-:W-:Y:S01]  /*4880*/  VIADD R8, R8, 0x1 ;  /* 0x0000000108087836 */ /* 0x000fe20000000000 */
[----:B------:R-:W-:Y:S01]  /*4890*/  @!PT LDS RZ, [RZ] ;  /* 0x00000000fffff984 */ /* 0x000fe20000000800 */
[----:B------:R-:W-:Y:S01]  /*48a0*/  @!PT LDS RZ, [RZ] ;  /* 0x00000000fffff984 */ /* 0x000fe20000000800 */
[----:B------:R-:W-:Y:S01]  /*48b0*/  @!PT LDS RZ, [RZ] ;  /* 0x00000000fffff984 */ /* 0x000fe20000000800 */
[----:B------:R-:W-:Y:S01]  /*48c0*/  @!PT LDS RZ, [RZ] ;  /* 0x00000000fffff984 */ /* 0x000fe20000000800 */
[----:B------:R2:W-:Y:S06]  /*48d0*/  MEMBAR.ALL.CTA ;  /* 0x0000000000007992 */ /* 0x0005ec0000008000 */
[----:B--2---:R-:W2:Y:S01]  /*48e0*/  FENCE.VIEW.ASYNC.S ;  /* 0x00000000000073c6 */ /* 0x004ea20000000000 */
[----:B------:R-:W-:-:S04]  /*48f0*/  PRMT R0, RZ, 0x654, R0 ;  /* 0x00000654ff007816 */ /* 0x000fc80000000000 */
[----:B--2---:R2:W-:Y:S01]  /*4900*/  SYNCS.ARRIVE.TRANS64.RED.A1T0 RZ, [R0+URZ], RZ ;  /* 0x000000ff00ff79a7 */ /* 0x0045e200081004ff */
[----:B-1----:R-:W-:Y:S01]  /*4910*/  LOP3.LUT P1, RZ, R6, 0x1, RZ, 0xc0, !PT ;  /* 0x0000000106ff7812 */ /* 0x002fe2000782c0ff */
[----:B--2---:R-:W-:-:S12]  /*4920*/  BRA.U UP2, `(.L_x_97) ;  /* 0x0000000102cc7547 */ /* 0x004fd8000b800000 */
[----:B------:R-:W1:Y:S01]  /*4930*/  LDCU UR6, c[0x0][0x38c] ;  /* 0x00007180ff0677ac */ /* 0x000e620008000800 */
[----:B------:R-:W-:Y:S02]  /*4940*/  PLOP3.LUT P2, PT, PT, PT, PT, 0x80, 0x8 ;  /* 0x000000000008781c */ /* 0x000fe40003f4f070 */
[----:B------:R-:W-:Y:S01]  /*4950*/  SHF.L.U32 R5, R9, 0x1f, RZ ;  /* 0x0000001f09057819 */ /* 0x000fe200000006ff */
[----:B------:R-:W-:Y:S02]  /*4960*/  ULEA UR11, UR22, UR8, 0x3 ;  /* 0x00000008160b7291 */ /* 0x000fe4000f8e18ff */
[----:B-1----:R-:W-:-:S06]  /*4970*/  UISETP.GE.AND UP0, UPT, UR6, 0x1, UPT ;  /* 0x000000010600788c */ /* 0x002fcc000bf06270 */
[----:B------:R-:W-:-:S05]  /*4980*/  PLOP3.LUT P0, PT, PT, PT, UP0, 0x80, 0x8 ;  /* 0x000000000008781c */ /* 0x000fca0003f0f008 */
[----:B------:R-:W-:-:S08]  /*4990*/  @UP0 ULEA UR6, UR21, UR8, 0x3 ;  /* 0x0000000815060291 */ /* 0x000fd0000f8e18ff */
[----:B------:R-:W-:-:S04]  /*49a0*/  @P0 SHF.L.U32 R0, R2, 0x1f, RZ ;  /* 0x0000001f02000819 */ /* 0x000fc800000006ff */
[----:B------:R1:W2:Y:S01]  /*49b0*/  @P0 SYNCS.PHASECHK.TRANS64.TRYWAIT P2, [UR6], R0 ;  /* 0x00000000ff0005a7 */ /* 0x0002a20008041106 */
[----:B------:R-:W3:Y:S02]  /*49c0*/  SYNCS.PHASECHK.TRANS64.TRYWAIT P0, [UR11+0x270], R5 ;  /* 0x00027005ff0075a7 */ /* 0x000ee4000800110b */
[----:B-123--:R-:W-:Y:S05]  /*49d0*/  @!P0 BRA `(.L_x_98) ;  /* 0x00000060007c8947 */ /* 0x00efea0003800000 */
.L_x_229:
[----:B------:R-:W-:Y:S01]  /*49e0*/  UMOV UR19, UR20 ;  /* 0x0000001400137c82 */ /* 0x000fe20008000000 */
[----:B------:R-:W-:Y:S05]  /*49f0*/  BRA.U !UP0, `(.L_x_99) ;  /* 0x0000000108887547 */ /* 0x000fea000b800000 */
[----:B------:R-:W-:Y:S02]  /*4a00*/  UIADD3 UR19, UPT, UPT, UR23, UR20, URZ ;  /* 0x0000001417137290 */ /* 0x000fe4000fffe0ff */
[----:B------:R-:W-:Y:S02]  /*4a10*/  ULEA UR10, UR22, UR24, 0x7 ;  /* 0x00000018160a7291 */ /* 0x000fe4000f8e38ff */
[----:B------:R-:W-:Y:S01]  /*4a20*/  UPLOP3.LUT UP3, UPT, UPT, UPT, UPT, 0x40, 0x4 ;  /* 0x000000000004789c */ /* 0x000fe20003f6e870 */
[----:B------:R-:W-:Y:S01]  /*4a30*/  UMOV UR18, UR7 ;  /* 0x0000000700127c82 */ /* 0x000fe20008000000 */
[----:B------:R-:W-:-:S09]  /*4a40*/  UMOV UR17, UR21 ;  /* 0x0000001500117c82 */ /* 0x000fd20008000000 */
.L_x_102:
[----:B--2---:R-:W-:Y:S01]  /*4a50*/  ULEA UR9, UR17, UR8, 0x3 ;  /* 0x0000000811097291 */ /* 0x004fe2000f8e18ff */
[----:B---3--:R-:W-:Y:S11]  /*4a60*/  @P2 BRA `(.L_x_100) ;  /* 0x00000000000c2947 */ /* 0x008ff60003800000 */
[----:B-1----:R-:W-:Y:S04]  /*4a70*/  SHF.L.U32 R5, R2, 0x1f, RZ ;  /* 0x0000001f02057819 */ /* 0x002fe800000006ff */
[----:B------:R-:W1:Y:S02]  /*4a80*/  SYNCS.PHASECHK.TRANS64.TRYWAIT P0, [UR9], R5 ;  /* 0x00000005ff0075a7 */ /* 0x000e640008001109 */
[----:B-1----:R-:W-:Y:S05]  /*4a90*/  @!P0 BRA `(.L_x_101) ;  /* 0x0000006000648947 */ /* 0x002fea0003800000 */
.L_x_100:
[----:B------:R-:W-:Y:S01]  /*4aa0*/  UISETP.NE.AND UP0, UPT, UR18, 0x1, UPT ;  /* 0x000000011200788c */ /* 0x000fe2000bf05270 */
[----:B------:R-:W-:Y:S01]  /*4ab0*/  PLOP3.LUT P2, PT, PT, PT, PT, 0x80, 0x8 ;  /* 0x000000000008781c */ /* 0x000fe20003f4f070 */
[----:B------:R-:W-:Y:S02]  /*4ac0*/  UIADD3 UR21, UPT, UPT, UR17, 0x1, URZ ;  /* 0x0000000111157890 */ /* 0x000fe4000fffe0ff */
[----:B------:R-:W-:Y:S02]  /*4ad0*/  ULEA UR28, UR17, UR15, 0x7 ;  /* 0x0000000f111c7291 */ /* 0x000fe4000f8e38ff */
[----:B------:R-:W-:Y:S01]  /*4ae0*/  UISETP.NE.AND UP1, UPT, UR21, 0x20, UPT ;  /* 0x000000201500788c */ /* 0x000fe2000bf25270 */
[----:B------:R-:W-:Y:S01]  /*4af0*/  PLOP3.LUT P0, PT, PT, PT, UP0, 0x80, 0x8 ;  /* 0x000000000008781c */ /* 0x000fe20003f0f008 */
[----:B------:R-:W-:Y:S02]  /*4b00*/  ULEA UR30, UR17, UR14, 0x8 ;  /* 0x0000000e111e7291 */ /* 0x000fe4000f8e40ff */
[----:B------:R-:W-:Y:S02]  /*4b10*/  USEL UR16, URZ, 0x1, UP1 ;  /* 0x00000001ff107887 */ /* 0x000fe40008800000 */
[----:B------:R-:W-:Y:S02]  /*4b20*/  USEL UR21, UR21, URZ, UP1 ;  /* 0x000000ff15157287 */ /* 0x000fe40008800000 */
[----:B------:R-:W-:Y:S02]  /*4b30*/  UIADD3 UR9, UPT, UPT, UR9, 0x100, URZ ;  /* 0x0000010009097890 */ /* 0x000fe4000fffe0ff */
[----:B------:R-:W-:Y:S01]  /*4b40*/  @UP0 ULEA UR6, UR21, UR8, 0x3 ;  /* 0x0000000815060291 */ /* 0x000fe2000f8e18ff */
[----:B------:R-:W-:Y:S01]  /*4b50*/  LOP3.LUT R2, R2, UR16, RZ, 0x3c, !PT ;  /* 0x0000001002027c12 */ /* 0x000fe2000f8e3cff */
[----:B------:R-:W-:Y:S01]  /*4b60*/  UMOV UR29, 0xc0004010 ;  /* 0xc0004010001d7882 */ /* 0x000fe20000000000 */
[----:B------:R-:W-:Y:S01]  /*4b70*/  UMOV UR31, 0xc0004010 ;  /* 0xc0004010001f7882 */ /* 0x000fe20000000000 */
[----:B------:R-:W-:Y:S01]  /*4b80*/  UIADD3 UR20, UPT, UPT, UR20, 0x1, URZ ;  /* 0x0000000114147890 */ /* 0x000fe2000fffe0ff */
[----:B-1----:R-:W-:Y:S01]  /*4b90*/  @P0 SHF.L.U32 R0, R2, 0x1f, RZ ;  /* 0x0000001f02000819 */ /* 0x002fe200000006ff */
[----:B------:R-:W-:Y:S02]  /*4ba0*/  UIADD3 UR18, UPT, UPT, UR18, -0x1, URZ ;  /* 0xffffffff12127890 */ /* 0x000fe4000fffe0ff */
[----:B------:R-:W-:Y:S01]  /*4bb0*/  UISETP.NE.AND UP0, UPT, UR20, UR19, UPT ;  /* 0x000000131400728c */ /* 0x000fe2000bf05270 */
[----:B------:R2:W3:Y:S01]  /*4bc0*/  @P0 SYNCS.PHASECHK.TRANS64.TRYWAIT P2, [UR6], R0 ;  /* 0x00000000ff0005a7 */ /* 0x0004e20008041106 */
[----:B------:R2:W-:Y:S01]  /*4bd0*/  UTCQMMA.2CTA gdesc[UR30], gdesc[UR28], tmem[UR10], tmem[UR26], idesc[UR27], UP3 ;  /* 0x00ff1a1c1e0075ea */ /* 0x0005e20009a0030a */
[----:B------:R-:W-:Y:S01]  /*4be0*/  UPLOP3.LUT UP3, UPT, UPT, UPT, UPT, 0x80, 0x8 ;  /* 0x000000000008789c */ /* 0x000fe20003f6f070 */
[----:B------:R2:W-:Y:S01]  /*4bf0*/  UTCBAR.2CTA.MULTICAST [UR9], URZ, UR13 ;  /* 0x000000ff090073e9 */ /* 0x0005e2000820080d */
[----:B------:R-:W-:Y:S04]  /*4c00*/  UMOV UR17, UR21 ;  /* 0x0000001500117c82 */ /* 0x000fe80008000000 */
[----:B------:R-:W-:Y:S05]  /*4c10*/  BRA.U UP0, `(.L_x_102) ;  /* 0xfffffffd008c7547 */ /* 0x000fea000b83ffff */
.L_x_99:
[----:B------:R-:W-:Y:S01]  /*4c20*/  UIADD3 UR11, UPT, UPT, UR11, 0x250, URZ ;  /* 0x000002500b0b7890 */ /* 0x000fe2000fffe0ff */
[----:B------:R-:W-:-:S08]  /*4c30*/  UMOV UR20, UR19 ;  /* 0x0000001300147c82 */ /* 0x000fd00008000000 */
[----:B------:R4:W-:Y:S01]  /*4c40*/  UTCBAR.2CTA.MULTICAST [UR11], URZ, UR12 ;  /* 0x000000ff0b0073e9 */ /* 0x0009e2000820080c */
[----:B------:R-:W-:Y:S02]  /*4c50*/  NOP ;  /* 0x0000000000007918 */ /* 0x000fe40000000000 */
.L_x_97:
[----:B------:R-:W-:Y:S01]  /*4c60*/  UIADD3 UR22, UPT, UPT, UR22, 0x1, URZ ;  /* 0x0000000116167890 */ /* 0x000fe2000fffe0ff */
[----:B------:R-:W-:-:S03]  /*4c70*/  ISETP.NE.AND P0, PT, R8, 0x2, PT ;  /* 0x000000020800780c */ /* 0x000fc60003f05270 */
[----:B------:R-:W-:Y:S01]  /*4c80*/  UISETP.NE.AND UP0, UPT, UR22, 0x4, UPT ;  /* 0x000000041600788c */ /* 0x000fe2000bf05270 */
[----:B-12---:R-:W-:Y:S02]  /*4c90*/  SEL R0, RZ, 0x1, P0 ;  /* 0x00000001ff007807 */ /* 0x006fe40000000000 */
[----:B------:R-:W-:Y:S01]  /*4ca0*/  SEL R8, R8, RZ, P0 ;  /* 0x000000ff08087207 */ /* 0x000fe20000000000 */
[----:B------:R-:W-:Y:S01]  /*4cb0*/  USEL UR6, URZ, 0x1, UP0 ;  /* 0x00000001ff067887 */ /* 0x000fe20008000000 */
[----:B------:R-:W-:Y:S01]  /*4cc0*/  LOP3.LUT R3, R3, R0, RZ, 0x3c, !PT ;  /* 0x0000000003037212 */ /* 0x000fe200078e3cff */
[----:B------:R-:W-:-:S04]  /*4cd0*/  USEL UR22, UR22, URZ, UP0 ;  /* 0x000000ff16167287 */ /* 0x000fc80008000000 */
[----:B------:R-:W-:Y:S01]  /*4ce0*/  LOP3.LUT R9, R9, UR6, RZ, 0x3c, !PT ;  /* 0x0000000609097c12 */ /* 0x000fe2000f8e3cff */
[----:B------:R-:W-:Y:S07]  /*4cf0*/  @P1 BRA `(.L_x_103) ;  /* 0xfffffff800c41947 */ /* 0x000fee000383ffff */
[----:B------:R-:W1:Y:S01]  /*4d00*/  S2UR UR6, SR_CgaCtaId ;  /* 0x00000000000679c3 */ /* 0x000e620000008800 */
[----:B------:R-:W-:Y:S01]  /*4d10*/  ELECT P0, URZ, PT ;  /* 0x0000000000ff782f */ /* 0x000fe20003800000 */
[----:B------:R-:W-:Y:S01]  /*4d20*/  HFMA2 R0, -RZ, RZ, 0, 5.9604644775390625e-08 ;  /* 0x00000001ff007431 */ /* 0x000fe200000001ff */
[----:B------:R-:W-:-:S05]  /*4d30*/  UMOV UR7, 0x40 ;  /* 0x0000004000077882 */ /* 0x000fca0000000000 */
[----:B------:R-:W-:Y:S01]  /*4d40*/  UVIRTCOUNT.DEALLOC.SMPOOL 0x80 ;  /* 0x000000800000784c */ /* 0x000fe20000000000 */
[----:B------:R-:W-:Y:S02]  /*4d50*/  UISETP.NE.AND UP0, UPT, UR5, URZ, UPT ;  /* 0x000000ff0500728c */ /* 0x000fe4000bf05270 */
[----:B-1----:R-:W-:-:S09]  /*4d60*/  ULEA UR6, UR6, UR7, 0x18 ;  /* 0x0000000706067291 */ /* 0x002fd2000f8ec0ff */
[----:B------:R1:W-:Y:S01]  /*4d70*/  @P0 STS.U8 [UR6+0x1c], R0 ;  /* 0x00001c00ff000988 */ /* 0x0003e20008000006 */
[----:B------:R-:W-:Y:S05]  /*4d80*/  BRA.U UP0, `(.L_x_104) ;  /* 0x0000000100a07547 */ /* 0x000fea000b800000 */
[----:B------:R-:W-:Y:S01]  /*4d90*/  UIADD3 UR5, UPT, UPT, UR8, 0x270, URZ ;  /* 0x0000027008057890 */ /* 0x000fe2000fffe0ff */
[----:B------:R-:W-:-:S03]  /*4da0*/  SHF.L.U32 R3, R9, 0x1f, RZ ;  /* 0x0000001f09037819 */ /* 0x000fc600000006ff */
[----:B------:R-:W-:-:S09]  /*4db0*/  ULEA UR7, UR22, UR5, 0x3 ;  /* 0x0000000516077291 */ /* 0x000fd2000f8e18ff */
[----:B------:R-:W2:Y:S02]  /*4dc0*/  SYNCS.PHASECHK.TRANS64.TRYWAIT P0, [UR7], R3 ;  /* 0x00000003ff0075a7 */ /* 0x000ea40008001107 */
[----:B--2---:R-:W-:Y:S05]  /*4dd0*/  @!P0 BRA `(.L_x_105) ;  /* 0x0000005c00ac8947 */ /* 0x004fea0003800000 */
.L_x_232:
        /* <DEDUP_REMOVED lines=9> */
.L_x_234:
        /* <DEDUP_REMOVED lines=9> */
.L_x_236:
[----:B------:R-:W-:-:S04]  /*4f00*/  UIADD3 UR9, UPT, UPT, UR9, 0x1, URZ ;  /* 0x0000000109097890 */ /* 0x000fc8000fffe0ff */
[----:B------:R-:W-:-:S04]  /*4f10*/  UISETP.NE.AND UP1, UPT, UR9, 0x4, UPT ;  /* 0x000000040900788c */ /* 0x000fc8000bf25270 */
[----:B------:R-:W-:Y:S02]  /*4f20*/  USEL UR7, URZ, 0x1, UP1 ;  /* 0x00000001ff077887 */ /* 0x000fe40008800000 */
[----:B------:R-:W-:-:S04]  /*4f30*/  USEL UR9, UR9, URZ, UP1 ;  /* 0x000000ff09097287 */ /* 0x000fc80008800000 */
[----:B------:R-:W-:Y:S01]  /*4f40*/  ULEA UR9, UR9, UR5, 0x3 ;  /* 0x0000000509097291 */ /* 0x000fe2000f8e18ff */
[----:B-1----:R-:W-:-:S04]  /*4f50*/  LOP3.LUT R3, R2, UR7, RZ, 0x3c, !PT ;  /* 0x0000000702037c12 */ /* 0x002fc8000f8e3cff */
[----:B------:R-:W-:Y:S01]  /*4f60*/  SHF.L.U32 R3, R3, 0x1f, RZ ;  /* 0x0000001f03037819 */ /* 0x000fe200000006ff */
[----:B------:R-:W-:-:S04]  /*4f70*/  IMAD.U32 R0, RZ, RZ, UR9 ;  /* 0x00000009ff007e24 */ /* 0x000fc8000f8e00ff */
[----:B------:R1:W2:Y:S03]  /*4f80*/  SYNCS.PHASECHK.TRANS64.TRYWAIT P0, [R0+URZ], R3 ;  /* 0x00000003000075a7 */ /* 0x0002a600080011ff */
[----:B--2---:R-:W-:Y:S05]  /*4f90*/  @!P0 NANOSLEEP.SYNCS 0x989680 ;  /* 0x009896800000895d */ /* 0x004fea0003900000 */
[----:B------:R-:W2:Y:S02]  /*4fa0*/  @!P0 SYNCS.PHASECHK.TRANS64 P0, [R0+URZ], R3 ;  /* 0x00000003000085a7 */ /* 0x000ea400080010ff */
[----:B--2---:R-:W-:Y:S05]  /*4fb0*/  @P0 BRA `(.L_x_108) ;  /* 0x0000000000200947 */ /* 0x004fea0003800000 */
.L_x_109:
[----:B--2---:R2:W1:Y:S02]  /*4fc0*/  SYNCS.PHASECHK.TRANS64.TRYWAIT P0, [R0+URZ], R3 ;  /* 0x00000003000075a7 */ /* 0x00446400080011ff */
[----:B-1----:R-:W-:Y:S05]  /*4fd0*/  @!P0 NANOSLEEP.SYNCS 0x989680 ;  /* 0x009896800000895d */ /* 0x002fea0003900000 */
[----:B------:R-:W1:Y:S02]  /*4fe0*/  @!P0 SYNCS.PHASECHK.TRANS64 P0, [R0+URZ], R3 ;  /* 0x00000003000085a7 */ /* 0x000e6400080010ff */
[----:B-1----:R-:W-:Y:S05]  /*4ff0*/  @!P0 BRA `(.L_x_109) ;  /* 0xfffffffc00f08947 */ /* 0x002fea000383ffff */
[----:B------:R-:W-:Y:S05]  /*5000*/  BRA `(.L_x_108) ;  /* 0x00000000000c7947 */ /* 0x000fea0003800000 */
.L_x_104:
[----:B------:R-:W-:-:S04]  /*5010*/  UIADD3 UR5, UPT, UPT, UR8, 0x2b0, URZ ;  /* 0x000002b008057890 */ /* 0x000fc8000fffe0ff */
[----:B------:R-:W-:-:S09]  /*5020*/  UPRMT UR5, UR4, 0x654, UR5 ;  /* 0x0000065404057896 */ /* 0x000fd20008000005 */
[----:B------:R-:W-:Y:S03]  /*5030*/  SYNCS.ARRIVE.TRANS64.RED.A1T0 RZ, [UR5], RZ ;  /* 0x000000ffffff79a7 */ /* 0x000fe60008100405 */
.L_x_108:
[----:B-12---:R-:W-:Y:S01]  /*5040*/  SHF.L.U32 R3, RZ, 0x1f, RZ ;  /* 0x0000001fff037819 */ /* 0x006fe200000006ff */
[----:B------:R-:W-:Y:S01]  /*5050*/  UIADD3 UR5, UPT, UPT, UR8, 0x2b0, URZ ;  /* 0x000002b008057890 */ /* 0x000fe2000fffe0ff */
[----:B------:R-:W-:Y:S02]  /*5060*/  PLOP3.LUT P0, PT, PT, PT, UP0, 0x80, 0x8 ;  /* 0x000000000008781c */ /* 0x000fe40003f0f008 */
[----:B------:R-:W1:Y:S02]  /*5070*/  SYNCS.PHASECHK.TRANS64.TRYWAIT P1, [UR8+0x2b0], R3 ;  /* 0x0002b003ff0075a7 */ /* 0x000e640008021108 */
[----:B-1----:R-:W-:Y:S09]  /*5080*/  @!P1 BRA `(.L_x_110) ;  /* 0x0000005c00489947 */ /* 0x002ff20003800000 */
.L_x_238:
[----:B------:R-:W-:Y:S01]  /*5090*/  @!UP0 UPRMT UR5, UR4, 0x654, UR5 ;  /* 0x0000065404058896 */ /* 0x000fe20008000005 */
[----:B------:R-:W-:Y:S02]  /*50a0*/  UMOV UR8, 0xffff ;  /* 0x0000ffff00087882 */ /* 0x000fe40000000000 */
[----:B------:R-:W-:-:S06]  /*50b0*/  UMOV UR4, 0x1 ;  /* 0x0000000100047882 */ /* 0x000fcc0000000000 */
[----:B------:R-:W-:Y:S01]  /*50c0*/  @!P0 SYNCS.ARRIVE.TRANS64.RED.A1T0 RZ, [UR5], RZ ;  /* 0x000000ffffff89a7 */ /* 0x000fe20008100405 */
[----:B------:R-:W-:Y:S01]  /*50d0*/  NOP ;  /* 0x0000000000007918 */ /* 0x000fe20000000000 */
[----:B-1----:R-:W1:Y:S01]  /*50e0*/  LDS R0, [UR6+0x14] ;  /* 0x00001406ff007984 */ /* 0x002e620008000800 */
[----:B------:R-:W-:-:S04]  /*50f0*/  ULOP3.LUT UR5, UR24, 0xffff, URZ, 0xc0, !UPT ;  /* 0x0000ffff18057892 */ /* 0x000fc8000f8ec0ff */
[----:B------:R-:W-:-:S04]  /*5100*/  USHF.R.U32.HI UR5, URZ, 0x5, UR5 ;  /* 0x00000005ff057899 */ /* 0x000fc80008011605 */
[----:B------:R-:W-:Y:S02]  /*5110*/  USHF.L.U32 UR8, UR8, UR5, URZ ;  /* 0x0000000508087299 */ /* 0x000fe400080006ff */
[----:B------:R-:W-:-:S04]  /*5120*/  USHF.L.U32 UR4, UR4, UR5, URZ ;  /* 0x0000000504047299 */ /* 0x000fc800080006ff */
[----:B-1----:R-:W-:-:S04]  /*5130*/  LOP3.LUT R0, R0, UR8, RZ, 0xc0, !PT ;  /* 0x0000000800007c12 */ /* 0x002fc8000f8ec0ff */
[----:B------:R-:W-:-:S13]  /*5140*/  ISETP.NE.AND P0, PT, R0, UR8, PT ;  /* 0x0000000800007c0c */ /* 0x000fda000bf05270 */
[----:B------:R-:W-:Y:S05]  /*5150*/  @P0 BRA `(.L_x_111) ;  /* 0x0000000000580947 */ /* 0x000fea0003800000 */
[----:B------:R-:W1:Y:S02]  /*5160*/  LDS R0, [UR6+0x18] ;  /* 0x00001806ff007984 */ /* 0x000e640008000800 */
[----:B-1----:R-:W-:-:S04]  /*5170*/  LOP3.LUT R0, R0, UR4, RZ, 0xc0, !PT ;  /* 0x0000000400007c12 */ /* 0x002fc8000f8ec0ff */
[----:B------:R-:W-:-:S13]  /*5180*/  ISETP.NE.AND P0, PT, R0, UR4, PT ;  /* 0x0000000400007c0c */ /* 0x000fda000bf05270 */
[----:B------:R-:W-:Y:S05]  /*5190*/  @P0 BRA `(.L_x_112) ;  /* 0x00000000003c0947 */ /* 0x000fea0003800000 */
[----:B------:R-:W1:Y:S01]  /*51a0*/  S2R R2, SR_LANEID ;  /* 0x0000000000027919 */ /* 0x000e620000000000 */
[----:B------:R-:W-:Y:S01]  /*51b0*/  ULOP3.LUT UR8, URZ, UR8, URZ, 0x33, !UPT ;  /* 0x00000008ff087292 */ /* 0x000fe2000f8e33ff */
[----:B------:R-:W-:Y:S01]  /*51c0*/  LOP3.LUT R4, RZ, UR4, RZ, 0x33, !PT ;  /* 0x00000004ff047c12 */ /* 0x000fe2000f8e33ff */
[----:B------:R-:W-:Y:S02]  /*51d0*/  VOTEU.ANY UR7, UPT, PT ;  /* 0x0000000000077886 */ /* 0x000fe400038e0100 */
[----:B------:R-:W-:Y:S01]  /*51e0*/  UFLO.U32 UR7, UR7 ;  /* 0x00000007000772bd */ /* 0x000fe200080e0000 */
[----:B------:R-:W2:Y:S01]  /*51f0*/  REDUX UR4, R4 ;  /* 0x00000000040473c4 */ /* 0x000ea20000000000 */
[----:B------:R-:W-:-:S06]  /*5200*/  IMAD.U32 R0, RZ, RZ, UR8 ;  /* 0x00000008ff007e24 */ /* 0x000fcc000f8e00ff */
[----:B------:R1:W-:Y:S01]  /*5210*/  UTCATOMSWS.AND URZ, UR8 ;  /* 0x0000000800ff79e3 */ /* 0x0003e20008000000 */
[----:B------:R-:W3:Y:S01]  /*5220*/  REDUX UR5, R0 ;  /* 0x00000000000573c4 */ /* 0x000ee20000000000 */
[----:B-1----:R-:W-:Y:S01]  /*5230*/  ISETP.EQ.U32.AND P0, PT, R2, UR7, PT ;  /* 0x0000000702007c0c */ /* 0x002fe2000bf02070 */
[----:B--2---:R-:W-:Y:S01]  /*5240*/  IMAD.U32 R2, RZ, RZ, UR4 ;  /* 0x00000004ff027e24 */ /* 0x004fe2000f8e00ff */
[----:B---3--:R-:W-:-:S11]  /*5250*/  MOV R3, UR5 ;  /* 0x0000000500037c02 */ /* 0x008fd60008000f00 */
[----:B------:R1:W-:Y:S04]  /*5260*/  @P0 ATOMS.AND RZ, [UR6+0x14], R3 ;  /* 0x00001403ffff098c */ /* 0x0003e8000a800006 */
[----:B------:R1:W-:Y:S01]  /*5270*/  @P0 ATOMS.AND RZ, [UR6+0x18], R2 ;  /* 0x00001802ffff098c */ /* 0x0003e2000a800006 */
[----:B------:R-:W-:Y:S05]  /*5280*/  BRA `(.L_x_113) ;  /* 0x0000000000147947 */ /* 0x000fea0003800000 */
.L_x_112:
[----:B------:R-:W-:Y:S02]  /*5290*/  MOV R2, 0x52b0 ;  /* 0x000052b000027802 */ /* 0x000fe40000000f00 */
[----:B---345:R-:W-:Y:S05]  /*52a0*/  CALL.REL.NOINC `($__internal_0_$__cuda_sm10x_tcgen05_guardrail_trap_col_being_dealloced_not_returned_by_alloc) ;  /* 0x0000005c009c7944 */ /* 0x038fea0003c00000 */
[----:B------:R-:W-:Y:S05]  /*52b0*/  BRA `(.L_x_113) ;  /* 0x0000000000087947 */ /* 0x000fea0003800000 */
.L_x_111:
[----:B------:R-:W-:Y:S02]  /*52c0*/  MOV R2, 0x52e0 ;  /* 0x000052e000027802 */ /* 0x000fe40000000f00 */
[----:B---345:R-:W-:Y:S05]  /*52d0*/  CALL.REL.NOINC `($__internal_2_$__cuda_sm10x_tcgen05_guardrail_trap_unallocated_columns_being_dealloced) ;  /* 0x0000005c00a87944 */ /* 0x038fea0003c00000 */
.L_x_113:
[----:B------:R-:W-:Y:S01]  /*52e0*/  NOP ;  /* 0x0000000000007918 */ /* 0x000fe20000000000 */
[----:B----4-:R-:W-:Y:S05]  /*52f0*/  EXIT ;  /* 0x000000000000794d */ /* 0x010fea0003800000 */
.L_x_84:
[----:B------:R-:W-:-:S09]  /*5300*/  UISETP.NE.OR UP5, UPT, UR10, 0x3, !UP5 ;  /* 0x000000030a00788c */ /* 0x000fd2000efa5670 */
[----:B------:R-:W-:Y:S05]  /*5310*/  BRA.U UP5, `(.L_x_114) ;  /* 0x0000000d05407547 */ /* 0x000fea000b800000 */
[----:B------:R-:W1:Y:S01]  /*5320*/  LDC R0, c[0x0][0xb30] ;  /* 0x0002cc00ff007b82 */ /* 0x000e620000000800 */
[----:B------:R-:W2:Y:S01]  /*5330*/  LDCU.64 UR8, c[0x0][0x888] ;  /* 0x00011100ff0877ac */ /* 0x000ea20008000a00 */
[----:B------:R-:W-:Y:S02]  /*5340*/  HFMA2 R29, -RZ, RZ, 0, 0 ;  /* 0x00000000ff1d7431 */ /* 0x000fe400000001ff */
[----:B------:R-:W-:Y:S01]  /*5350*/  IMAD.MOV.U32 R31, RZ, RZ, 0x1 ;  /* 0x00000001ff1f7424 */ /* 0x000fe200078e00ff */
[----:B------:R-:W-:Y:S01]  /*5360*/  MOV R23, 0x2000 ;  /* 0x0000200000177802 */ /* 0x000fe20000000f00 */
[----:B------:R-:W3:Y:S01]  /*5370*/  LDCU.64 UR4, c[0x0][0x890] ;  /* 0x00011200ff0477ac */ /* 0x000ee20008000a00 */
[----:B------:R-:W-:Y:S01]  /*5380*/  IMAD.MOV.U32 R30, RZ, RZ, RZ ;  /* 0x000000ffff1e7224 */ /* 0x000fe200078e00ff */
[----:B------:R-:W4:Y:S01]  /*5390*/  LDC R19, c[0x0][0x370] ;  /* 0x0000dc00ff137b82 */ /* 0x000f220000000800 */
[----:B------:R-:W-:Y:S01]  /*53a0*/  UMOV UR6, 0x400 ;  /* 0x0000040000067882 */ /* 0x000fe20000000000 */
[----:B------:R-:W-:-:S02]  /*53b0*/  UPLOP3.LUT UP1, UPT, UPT, UPT, UPT, 0x40, 0x4 ;  /* 0x000000000004789c */ /* 0x000fc40003f2e870 */
[----:B------:R-:W-:-:S04]  /*53c0*/  ULEA UR6, UR37, UR6, 0x18 ;  /* 0x0000000625067291 */ /* 0x000fc8000f8ec0ff */
[----:B------:R-:W4:Y:S01]  /*53d0*/  LDC R2, c[0x0][0xb0c] ;  /* 0x0002c300ff027b82 */ /* 0x000f220000000800 */
[----:B------:R-:W-:Y:S02]  /*53e0*/  UIADD3 UR13, UPT, UPT, UR6, 0x208, URZ ;  /* 0x00000208060d7890 */ /* 0x000fe4000fffe0ff */
[----:B--2---:R-:W-:Y:S02]  /*53f0*/  UISETP.NE.U32.AND UP2, UPT, UR8, URZ, UPT ;  /* 0x000000ff0800728c */ /* 0x004fe4000bf45070 */
[----:B------:R-:W-:Y:S02]  /*5400*/  UIADD3 UR17, UPT, UPT, UR6, 0x200, URZ ;  /* 0x0000020006117890 */ /* 0x000fe4000fffe0ff */
[----:B---3--:R-:W-:Y:S01]  /*5410*/  UISETP.NE.U32.AND UP3, UPT, UR4, URZ, UPT ;  /* 0x000000ff0400728c */ /* 0x008fe2000bf65070 */
[----:B------:R-:W2:Y:S01]  /*5420*/  LDC R18, c[0x0][0xb20] ;  /* 0x0002c800ff127b82 */ /* 0x000ea20000000800 */
[----:B-1----:R-:W-:Y:S01]  /*5430*/  ISETP.NE.AND P1, PT, R0, 0x1, PT ;  /* 0x000000010000780c */ /* 0x002fe20003f25270 */
[----:B------:R-:W-:-:S02]  /*5440*/  UISETP.NE.AND.EX UP2, UPT, UR9, URZ, UPT, UP2 ;  /* 0x000000ff0900728c */ /* 0x000fc4000bf45320 */
[----:B------:R-:W-:Y:S02]  /*5450*/  UPRMT UR13, UR37, 0x654, UR13 ;  /* 0x00000654250d7896 */ /* 0x000fe4000800000d */
[----:B------:R-:W-:Y:S02]  /*5460*/  UISETP.NE.AND.EX UP3, UPT, UR5, URZ, UPT, UP3 ;  /* 0x000000ff0500728c */ /* 0x000fe4000bf65330 */
[----:B------:R-:W1:Y:S08]  /*5470*/  LDC.64 R32, c[0x0][0x348] ;  /* 0x0000d200ff207b82 */ /* 0x000e700000000a00 */
[----:B------:R-:W3:Y:S08]  /*5480*/  LDC.64 R16, c[0x0][0xb10] ;  /* 0x0002c400ff107b82 */ /* 0x000ef00000000a00 */
[----:B------:R-:W1:Y:S08]  /*5490*/  LDC.64 R6, c[0x0][0xb18] ;  /* 0x0002c600ff067b82 */ /* 0x000e700000000a00 */
[----:B------:R-:W1:Y:S08]  /*54a0*/  LDC.64 R4, c[0x0][0xb28] ;  /* 0x0002ca00ff047b82 */ /* 0x000e700000000a00 */
[----:B--2-4-:R-:W1:Y:S02]  /*54b0*/  LDC R22, c[0x0][0x374] ;  /* 0x0000dd00ff167b82 */ /* 0x014e640000000800 */
.L_x_123:
[C---:B------:R-:W-:Y:S02]  /*54c0*/  LEA R0, R30.reuse, UR6, 0x3 ;  /* 0x000000061e007c11 */ /* 0x040fe4000f8e18ff */
[----:B------:R-:W-:Y:S02]  /*54d0*/  SHF.L.U32 R3, R29, 0x1f, RZ ;  /* 0x0000001f1d037819 */ /* 0x000fe400000006ff */
[----:B------:R-:W-:Y:S02]  /*54e0*/  LEA R24, R30, UR6, 0x4 ;  /* 0x000000061e187c11 */ /* 0x000fe4000f8e20ff */
[----:B--2---:R-:W2:Y:S02]  /*54f0*/  SYNCS.PHASECHK.TRANS64.TRYWAIT P0, [R0+URZ+0x230], R3 ;  /* 0x00023003000075a7 */ /* 0x004ea400080011ff */
[----:B--2---:R-:W-:Y:S05]  /*5500*/  @!P0 BRA `(.L_x_115) ;  /* 0x0000005800408947 */ /* 0x004fea0003800000 */
.L_x_239:
[----:B------:R-:W-:Y:S01]  /*5510*/  ISETP.GE.AND P0, PT, R72, 0x1, PT ;  /* 0x000000014800780c */ /* 0x000fe20003f06270 */
[----:B------:R-:W4:Y:S01]  /*5520*/  LDS.128 R24, [R24+0x2c0] ;  /* 0x0002c00018187984 */ /* 0x000f220000000c00 */
[----:B--2---:R-:W-:Y:S01]  /*5530*/  VIADD R0, R0, 0x240 ;  /* 0x0000024000007836 */ /* 0x004fe20000000000 */
[----:B------:R-:W-:Y:S01]  /*5540*/  @!PT LDS RZ, [RZ] ;  /* 0x00000000fffff984 */ /* 0x000fe20000000800 */
[----:B------:R-:W-:Y:S01]  /*5550*/  @!PT LDS RZ, [RZ] ;  /* 0x00000000fffff984 */ /* 0x000fe20000000800 */
[----:B------:R-:W-:Y:S01]  /*5560*/  @!PT LDS RZ, [RZ] ;  /* 0x00000000fffff984 */ /* 0x000fe20000000800 */
[----:B------:R-:W-:Y:S01]  /*5570*/  @!PT LDS RZ, [RZ] ;  /* 0x00000000fffff984 */ /* 0x000fe20000000800 */
[----:B------:R2:W-:Y:S06]  /*5580*/  MEMBAR.ALL.CTA ;  /* 0x0000000000007992 */ /* 0x0005ec0000008000 */
[----:B--2---:R-:W2:Y:S01]  /*5590*/  FENCE.VIEW.ASYNC.S ;  /* 0x00000000000073c6 */ /* 0x004ea20000000000 */
[----:B------:R-:W-:Y:S04]  /*55a0*/  PRMT R0, RZ, 0x654, R0 ;  /* 0x00000654ff007816 */ /* 0x000fe80000000000 */
[----:B--2---:R2:W-:Y:S01]  /*55b0*/  SYNCS.ARRIVE.TRANS64.RED.A1T0 RZ, [R0+URZ], RZ ;  /* 0x000000ff00ff79a7 */ /* 0x0045e200081004ff */
[----:B----4-:R-:W-:Y:S11]  /*55c0*/  LOP3.LUT P3, RZ, R26, 0x1, RZ, 0xc0, !PT ;  /* 0x000000011aff7812 */ /* 0x010ff6000786c0ff */
[----:B------:R-:W-:Y:S02]  /*55d0*/  @!UPT UIADD3 URZ, UPT, UPT, URZ, URZ, URZ ;  /* 0x000000fffffff290 */ /* 0x000fe4000fffe0ff */
[----:B------:R-:W-:Y:S02]  /*55e0*/  @P3 MOV R13, R24 ;  /* 0x00000018000d3202 */ /* 0x000fe40000000f00 */
[----:B------:R-:W-:Y:S01]  /*55f0*/  @P3 LOP3.LUT R8, R25, 0xffff, RZ, 0xc0, !PT ;  /* 0x0000ffff19083812 */ /* 0x000fe200078ec0ff */
[----:B--2---:R-:W-:Y:S06]  /*5600*/  @!P0 BRA `(.L_x_116) ;  /* 0x0000000000a48947 */ /* 0x004fec0003800000 */
[----:B-1----:R-:W-:Y:S01]  /*5610*/  IMAD.HI.U32 R35, R22, R7, RZ ;  /* 0x0000000716237227 */ /* 0x002fe200078e00ff */
[----:B------:R-:W-:Y:S02]  /*5620*/  ISETP.NE.AND P0, PT, R6, 0x1, PT ;  /* 0x000000010600780c */ /* 0x000fe40003f05270 */
[----:B------:R-:W-:Y:S01]  /*5630*/  ISETP.NE.AND P2, PT, R72, 0x1, PT ;  /* 0x000000014800780c */ /* 0x000fe20003f45270 */
[----:B---3--:R-:W-:Y:S01]  /*5640*/  IMAD.HI.U32 R34, R19, R16, RZ ;  /* 0x0000001013227227 */ /* 0x008fe200078e00ff */
[----:B------:R-:W-:Y:S02]  /*5650*/  SHF.R.U32.HI R35, RZ, R18, R35 ;  /* 0x00000012ff237219 */ /* 0x000fe40000011623 */
[----:B------:R-:W-:Y:S01]  /*5660*/  ISETP.NE.AND P4, PT, R2, 0x1, PT ;  /* 0x000000010200780c */ /* 0x000fe20003f85270 */
[----:B------:R-:W-:Y:S01]  /*5670*/  IMAD.HI.U32 R36, R13, R16, RZ ;  /* 0x000000100d247227 */ /* 0x000fe200078e00ff */
[----:B------:R-:W-:Y:S02]  /*5680*/  SHF.R.U32.HI R34, RZ, R17, R34 ;  /* 0x00000011ff227219 */ /* 0x000fe40000011622 */
[----:B------:R-:W-:Y:S01]  /*5690*/  SEL R3, R22, R35, !P0 ;  /* 0x0000002316037207 */ /* 0x000fe20004000000 */
[C---:B------:R-:W-:Y:S01]  /*56a0*/  IMAD.HI.U32 R35, R8.reuse, R7, RZ ;  /* 0x0000000708237227 */ /* 0x040fe200078e00ff */
[----:B------:R-:W-:Y:S02]  /*56b0*/  SEL R11, R19, R34, !P4 ;  /* 0x00000022130b7207 */ /* 0x000fe40006000000 */
[----:B------:R-:W-:Y:S01]  /*56c0*/  SHF.R.U32.HI R36, RZ, R17, R36 ;  /* 0x00000011ff247219 */ /* 0x000fe20000011624 */
[----:B------:R-:W-:Y:S01]  /*56d0*/  IMAD.HI.U32 R38, R3, R4, RZ ;  /* 0x0000000403267227 */ /* 0x000fe200078e00ff */
[----:B------:R-:W-:Y:S03]  /*56e0*/  SHF.R.U32.HI R35, RZ, R18, R35 ;  /* 0x00000012ff237219 */ /* 0x000fe60000011623 */
[----:B------:R-:W-:Y:S01]  /*56f0*/  IMAD.HI.U32 R34, R11, R4, RZ ;  /* 0x000000040b227227 */ /* 0x000fe200078e00ff */
[----:B------:R-:W-:Y:S02]  /*5700*/  @P2 SHF.R.U32.HI R3, RZ, R5, R38 ;  /* 0x00000005ff032219 */ /* 0x000fe40000011626 */
[----:B------:R-:W-:Y:S02]  /*5710*/  SEL R9, R8, R35, !P0 ;  /* 0x0000002308097207 */ /* 0x000fe40004000000 */
[----:B------:R-:W-:Y:S01]  /*5720*/  @P2 SHF.R.U32.HI R11, RZ, R5, R34 ;  /* 0x00000005ff0b2219 */ /* 0x000fe20000011622 */
[C---:B------:R-:W-:Y:S01]  /*5730*/  IMAD R10, R72.reuse, R3, RZ ;  /* 0x00000003480a7224 */ /* 0x040fe200078e02ff */
[----:B------:R-:W-:Y:S01]  /*5740*/  SEL R3, R13, R36, !P4 ;  /* 0x000000240d037207 */ /* 0x000fe20006000000 */
[C---:B------:R-:W-:Y:S03]  /*5750*/  IMAD.HI.U32 R14, R9.reuse, R4, RZ ;  /* 0x00000004090e7227 */ /* 0x040fe600078e00ff */
[----:B------:R-:W-:Y:S01]  /*5760*/  ISETP.GE.AND P0, PT, R9, R10, PT ;  /* 0x0000000a0900720c */ /* 0x000fe20003f06270 */
[C---:B------:R-:W-:Y:S01]  /*5770*/  IMAD R12, R72.reuse, R11, RZ ;  /* 0x0000000b480c7224 */ /* 0x040fe200078e02ff */
[-C--:B------:R-:W-:Y:S04]  /*5780*/  SHF.R.U32.HI R14, RZ, R5.reuse, R14 ;  /* 0x00000005ff0e7219 */ /* 0x080fe8000001160e */
[----:B------:R-:W-:Y:S02]  /*5790*/  ISETP.GE.OR P0, PT, R3, R12, P0 ;  /* 0x0000000c0300720c */ /* 0x000fe40000706670 */
[----:B------:R-:W-:Y:S05]  /*57a0*/  SEL R15, R9, R14, !P2 ;  /* 0x0000000e090f7207 */ /* 0x000fea0005000000 */
[----:B------:R-:W-:Y:S04]  /*57b0*/  IMAD.MOV R14, RZ, RZ, -R15 ;  /* 0x000000ffff0e7224 */ /* 0x000fe800078e0a0f */
[----:B------:R-:W-:Y:S02]  /*57c0*/  IMAD R14, R72, R14, R9 ;  /* 0x0000000e480e7224 */ /* 0x000fe400078e0209 */
[C---:B------:R-:W-:Y:S05]  /*57d0*/  @!P0 IMAD.HI.U32 R10, R3.reuse, R4, RZ ;  /* 0x00000004030a8227 */ /* 0x040fea00078e00ff */
[----:B------:R-:W-:Y:S04]  /*57e0*/  @!P0 SHF.R.U32.HI R10, RZ, R5, R10 ;  /* 0x00000005ff0a8219 */ /* 0x000fe8000001160a */
[----:B------:R-:W-:Y:S01]  /*57f0*/  @!P0 SEL R0, R3, R10, !P2 ;  /* 0x0000000a03008207 */ /* 0x000fe20005000000 */
[----:B------:R-:W-:Y:S03]  /*5800*/  IMAD.MOV R10, RZ, RZ, -R3 ;  /* 0x000000ffff0a7224 */ /* 0x000fe600078e0a03 */
[----:B------:R-:W-:Y:S01]  /*5810*/  @!P0 IADD3 R15, PT, PT, R15, -R0, RZ ;  /* 0x800000000f0f8210 */ /* 0x000fe20007ffe0ff */
[----:B------:R-:W-:Y:S01]  /*5820*/  @!P0 IMAD R0, R11, R14, R0 ;  /* 0x0000000e0b008224 */ /* 0x000fe200078e0200 */
[----:B------:R-:W-:Y:S01]  /*5830*/  IADD3 R11, PT, PT, -R9, RZ, RZ ;  /* 0x000000ff090b7210 */ /* 0x000fe20007ffe1ff */
[----:B------:R-:W-:Y:S02]  /*5840*/  IMAD R13, R2, R10, R13 ;  /* 0x0000000a020d7224 */ /* 0x000fe400078e020d */
[----:B------:R-:W-:Y:S02]  /*5850*/  @!P0 IMAD R9, R15, R72, R3 ;  /* 0x000000480f098224 */ /* 0x000fe400078e0203 */
[----:B------:R-:W-:Y:S02]  /*5860*/  @!P0 IMAD.MOV.U32 R3, RZ, RZ, R0 ;  /* 0x000000ffff038224 */ /* 0x000fe400078e0000 */
[----:B------:R-:W-:Y:S02]  /*5870*/  IMAD R8, R6, R11, R8 ;  /* 0x0000000b06087224 */ /* 0x000fe400078e0208 */
[----:B------:R-:W-:Y:S02]  /*5880*/  IMAD R13, R3, R2, R13 ;  /* 0x00000002030d7224 */ /* 0x000fe400078e020d */
[----:B------:R-:W-:Y:S02]  /*5890*/  IMAD R8, R9, R6, R8 ;  /* 0x0000000609087224 */ /* 0x000fe400078e0208 */
.L_x_116:
[----:B------:R-:W-:Y:S05]  /*58a0*/  BRA.U UP1, `(.L_x_117) ;  /* 0x0000000101107547 */ /* 0x000fea000b800000 */
[----:B------:R-:W-:Y:S04]  /*58b0*/  MOV R0, UR7 ;  /* 0x0000000700007c02 */ /* 0x000fe80008000f00 */
[----:B------:R-:W-:Y:S04]  /*58c0*/  SHF.L.U32 R3, R0, 0x1f, RZ ;  /* 0x0000001f00037819 */ /* 0x000fe800000006ff */
[----:B------:R-:W2:Y:S02]  /*58d0*/  SYNCS.PHASECHK.TRANS64.TRYWAIT P0, [UR6+0x228], R3 ;  /* 0x00022803ff0075a7 */ /* 0x000ea40008001106 */
[----:B--2---:R-:W-:Y:S05]  /*58e0*/  @!P0 BRA `(.L_x_118) ;  /* 0x00000054005c8947 */ /* 0x004fea0003800000 */
.L_x_117:
[----:B------:R-:W-:Y:S02]  /*58f0*/  R2UR UR19, R21 ;  /* 0x00000000151372ca */ /* 0x000fe400000e0000 */
[----:B------:R-:W-:Y:S02]  /*5900*/  R2UR UR18, R20 ;  /* 0x00000000141272ca */ /* 0x000fe400000e0000 */
[----:B------:R-:W-:Y:S02]  /*5910*/  ISETP.NE.U32.AND P2, PT, RZ, UR4, PT ;  /* 0x00000004ff007c0c */ /* 0x000fe4000bf45070 */
[----:B------:R-:W-:Y:S02]  /*5920*/  SHF.L.U32 R12, R31, 0x1f, RZ ;  /* 0x0000001f1f0c7819 */ /* 0x000fe400000006ff */
[----:B------:R-:W-:Y:S05]  /*5930*/  ISETP.NE.AND.EX P2, PT, RZ, UR5, PT, P2 ;  /* 0x00000005ff007c0c */ /* 0x000fea000bf45320 */
[----:B------:R-:W-:Y:S02]  /*5940*/  USHF.L.U32 UR19, UR19, 0x7, URZ ;  /* 0x0000000713137899 */ /* 0x000fe400080006ff */
[----:B------:R-:W-:Y:S01]  /*5950*/  USHF.L.U32 UR18, UR18, 0x7, URZ ;  /* 0x0000000712127899 */ /* 0x000fe200080006ff */
[----:B------:R-:W-:Y:S11]  /*5960*/  BRA.U !UP3, `(.L_x_119) ;  /* 0x000000010b347547 */ /* 0x000ff6000b800000 */
[----:B------:R-:W-:Y:S01]  /*5970*/  UPLOP3.LUT UP0, UPT, UPT, UPT, UP2, 0x80, 0x8 ;  /* 0x000000000008789c */ /* 0x000fe20003f0f020 */
[----:B--2---:R-:W-:Y:S02]  /*5980*/  HFMA2 R0, -RZ, RZ, 0, 5.9604644775390625e-08 ;  /* 0x00000001ff007431 */ /* 0x004fe400000001ff */
[----:B------:R-:W-:Y:S03]  /*5990*/  IMAD.MOV.U32 R171, RZ, RZ, 0x1 ;  /* 0x00000001ffab7424 */ /* 0x000fe600078e00ff */
[----:B------:R-:W-:Y:S05]  /*59a0*/  PLOP3.LUT P0, PT, PT, PT, UP0, 0x80, 0x8 ;  /* 0x000000000008781c */ /* 0x000fea0003f0f008 */
[----:B------:R-:W2:Y:S01]  /*59b0*/  @UP0 LDCU.64 UR10, c[0x0][0x888] ;  /* 0x00011100ff0a07ac */ /* 0x000ea20008000a00 */
[----:B------:R-:W-:Y:S07]  /*59c0*/  @UP0 UIMAD UR8, UR36, UR4, URZ ;  /* 0x00000004240802a4 */ /* 0x000fee000f8e02ff */
[----:B------:R-:W-:Y:S01]  /*59d0*/  @!P0 PRMT R171, R0, 0x7610, R171 ;  /* 0x0000761000ab8816 */ /* 0x000fe200000000ab */
[----:B--2---:R-:W-:Y:S03]  /*59e0*/  @UP0 UIMAD.WIDE UR10, UR8, 0x4, UR10 ;  /* 0x00000004080a08a5 */ /* 0x004fe6000f8e020a */
[----:B------:R-:W2:Y:S03]  /*59f0*/  @!UP0 LDCU UR8, c[0x0][0x880] ;  /* 0x00011000ff0887ac */ /* 0x000ea60008000800 */
[----:B------:R-:W-:Y:S01]  /*5a00*/  IMAD.U32 R10, RZ, RZ, UR10 ;  /* 0x0000000aff0a7e24 */ /* 0x000fe2000f8e00ff */
[----:B------:R-:W-:Y:S05]  /*5a10*/  MOV R11, UR11 ;  /* 0x0000000b000b7c02 */ /* 0x000fea0008000f00 */
[----:B-----5:R4:W5:Y:S02]  /*5a20*/  @P0 LDG.E R81, desc[UR46][R10.64] ;  /* 0x0000002e0a510981 */ /* 0x020964000c1e1900 */
[----:B--2-4-:R-:W-:Y:S07]  /*5a30*/  @!P0 IMAD.U32 R81, RZ, RZ, UR8 ;  /* 0x00000008ff518e24 */ /* 0x014fee000f8e00ff */
.L_x_119:
[----:B-----5:R-:W-:Y:S01]  /*5a40*/  @!P2 FSETP.EQ.AND P0, PT, R81, RZ, PT ;  /* 0x000000ff5100a20b */ /* 0x020fe20003f02000 */
[----:B------:R-:W-:Y:S01]  /*5a50*/  @!UPT UIADD3 URZ, UPT, UPT, URZ, URZ, URZ ;  /* 0x000000fffffff290 */ /* 0x000fe2000fffe0ff */
[----:B------:R-:W-:Y:S11]  /*5a60*/  @!P2 BRA `(.L_x_120) ;  /* 0x000000000014a947 */ /* 0x000ff60003800000 */
[----:B------:R-:W-:Y:S02]  /*5a70*/  LOP3.LUT P2, RZ, R171, 0xff, RZ, 0xc0, !PT ;  /* 0x000000ffabff7812 */ /* 0x000fe4000784c0ff */
[----:B------:R-:W-:Y:S04]  /*5a80*/  PLOP3.LUT P0, PT, PT, PT, UP0, 0x80, 0x8 ;  /* 0x000000000008781c */ /* 0x000fe80003f0f008 */
[----:B------:R-:W-:Y:S07]  /*5a90*/  PLOP3.LUT P0, PT, P0, PT, PT, 0x8, 0x80 ;  /* 0x000000000080781c */ /* 0x000fee000070e170 */
[----:B------:R-:W-:Y:S11]  /*5aa0*/  @P2 FSETP.EQ.AND P0, PT, R81, RZ, PT ;  /* 0x000000ff5100220b */ /* 0x000ff60003f02000 */
[----:B------:R-:W-:Y:S02]  /*5ab0*/  @!UPT UIADD3 URZ, UPT, UPT, URZ, URZ, URZ ;  /* 0x000000fffffff290 */ /* 0x000fe4000fffe0ff */
.L_x_120:
[----:B------:R-:W4:Y:S01]  /*5ac0*/  SYNCS.PHASECHK.TRANS64.TRYWAIT P2, [UR6+0x210], R12 ;  /* 0x0002100cff0075a7 */ /* 0x000f220008041106 */
[----:B------:R-:W-:Y:S04]  /*5ad0*/  ELECT P4, URZ, PT ;  /* 0x0000000000ff782f */ /* 0x000fe80003880000 */
[----:B------:R-:W-:Y:S11]  /*5ae0*/  PLOP3.LUT P4, PT, P0, P4, PT, 0xf2, 0x2f ;  /* 0x00000000002f781c */ /* 0x000ff60000789e72 */
[----:B------:R-:W-:Y:S02]  /*5af0*/  @!UPT UIADD3 URZ, UPT, UPT, URZ, URZ, URZ ;  /* 0x000000fffffff290 */ /* 0x000fe4000fffe0ff */
[----:B-1----:R-:W-:Y:S05]  /*5b00*/  @!P4 IADD3 R21, P0, PT, R32, 0x580, RZ ;  /* 0x000005802015c810 */ /* 0x002fea0007f1e0ff */
[----:B------:R-:W-:Y:S01]  /*5b10*/  @!P4 IMAD.X R20, RZ, RZ, R33, P0 ;  /* 0x000000ffff14c224 */ /* 0x000fe200000e0621 */
[----:B----4-:R-:W-:Y:S07]  /*5b20*/  @!P2 BRA `(.L_x_121) ;  /* 0x0000005000e4a947 */ /* 0x010fee0003800000 */
.L_x_242:
[----:B------:R-:W4:Y:S01]  /*5b30*/  LDC.64 R14, c[0x0][0xb10] ;  /* 0x0002c400ff0e7b82 */ /* 0x000f220000000a00 */
[----:B------:R-:W-:Y:S01]  /*5b40*/  @!P4 R2UR UR8, R20 ;  /* 0x000000001408c2ca */ /* 0x000fe200000e0000 */
[----:B------:R-:W-:Y:S01]  /*5b50*/  VOTEU.ALL UP1, P4 ;  /* 0x0000000000ff7886 */ /* 0x000fe20002020000 */
[----:B------:R-:W-:Y:S01]  /*5b60*/  @!P4 R2UR UR9, R21 ;  /* 0x000000001509c2ca */ /* 0x000fe200000e0000 */
[----:B------:R-:W-:Y:S01]  /*5b70*/  UMOV UR10, 0x0 ;  /* 0x00000000000a7882 */ /* 0x000fe20000000000 */
[----:B------:R-:W-:Y:S03]  /*5b80*/  UMOV UR11, 0x10000000 ;  /* 0x10000000000b7882 */ /* 0x000fe60000000000 */
[----:B------:R-:W5:Y:S01]  /*5b90*/  LDC.64 R10, c[0x0][0xb18] ;  /* 0x0002c600ff0a7b82 */ /* 0x000f620000000a00 */
[----:B------:R-:W-:Y:S01]  /*5ba0*/  @!UP1 UIADD3 UR16, UPT, UPT, UR6, 0x400, URZ ;  /* 0x0000040006109890 */ /* 0x000fe2000fffe0ff */
[----:B------:R-:W-:Y:S01]  /*5bb0*/  @P3 SHF.R.U32.HI R28, RZ, 0x10, R25 ;  /* 0x00000010ff1c3819 */ /* 0x000fe20000011619 */
[----:B------:R-:W-:Y:S01]  /*5bc0*/  VOTEU.ALL UP1, P4 ;  /* 0x0000000000ff7886 */ /* 0x000fe20002020000 */
[----:B------:R-:W-:Y:S01]  /*5bd0*/  UMOV UR20, UR36 ;  /* 0x0000002400147c82 */ /* 0x000fe20008000000 */
[----:B------:R-:W-:Y:S03]  /*5be0*/  VIADD R30, R30, 0x1 ;  /* 0x000000011e1e7836 */ /* 0x000fe60000000000 */
[----:B--2---:R-:W2:Y:S01]  /*5bf0*/  @!P1 LDC R0, c[0x0][0xb20] ;  /* 0x0002c800ff009b82 */ /* 0x004ea20000000800 */
[----:B------:R-:W-:Y:S01]  /*5c00*/  IMAD.U32 R21, RZ, RZ, UR8 ;  /* 0x00000008ff157e24 */ /* 0x000fe2000f8e00ff */
[----:B------:R-:W-:Y:S06]  /*5c10*/  UPRMT UR8, UR37, 0x654, UR17 ;  /* 0x0000065425087896 */ /* 0x000fec0008000011 */
[----:B-1----:R-:W1:Y:S01]  /*5c20*/  @!P1 LDC R3, c[0x0][0xb0c] ;  /* 0x0002c300ff039b82 */ /* 0x002e620000000800 */
[----:B------:R-:W-:Y:S01]  /*5c30*/  IMAD.U32 R20, RZ, RZ, UR9 ;  /* 0x00000009ff147e24 */ /* 0x000fe2000f8e00ff */
[----:B------:R-:W-:Y:S04]  /*5c40*/  @!P4 R2UR UR15, R21 ;  /* 0x00000000150fc2ca */ /* 0x000fe800000e0000 */
[----:B------:R-:W-:Y:S01]  /*5c50*/  @!P4 R2UR UR14, R20 ;  /* 0x00000000140ec2ca */ /* 0x000fe200000e0000 */
[----:B------:R-:W-:Y:S11]  /*5c60*/  @!P4 IMAD.MOV.U32 R20, RZ, RZ, 0x2000 ;  /* 0x00002000ff14c424 */ /* 0x000ff600078e00ff */
[----:B------:R-:W-:Y:S01]  /*5c70*/  @!UPT UIADD3 URZ, UPT, UPT, URZ, URZ, URZ ;  /* 0x000000fffffff290 */ /* 0x000fe2000fffe0ff */
[----:B------:R1:W-:Y:S01]  /*5c80*/  @!UP1 UTMALDG.3D [UR16], [UR14], desc[UR10] ;  /* 0x00000a100e0095b4 */ /* 0x0003e20008011000 */
[----:B------:R1:W-:Y:S02]  /*5c90*/  @!P4 SYNCS.ARRIVE.TRANS64.RED.A0TR RZ, [UR6+0x200], R20 ;  /* 0x00020014ffffc9a7 */ /* 0x0003e40008300406 */
[----:B-1----:R-:W-:Y:S01]  /*5ca0*/  @!P1 ISETP.NE.AND P2, PT, R3, 0x1, PT ;  /* 0x000000010300980c */ /* 0x002fe20003f45270 */
[C---:B----4-:R-:W-:Y:S01]  /*5cb0*/  @!P1 IMAD.HI.U32 R14, R13.reuse, R14, RZ ;  /* 0x0000000e0d0e9227 */ /* 0x050fe200078e00ff */
[----:B-----5:R-:W-:Y:S03]  /*5cc0*/  @!P1 ISETP.NE.AND P0, PT, R10, 0x1, PT ;  /* 0x000000010a00980c */ /* 0x020fe60003f05270 */
[C---:B------:R-:W-:Y:S01]  /*5cd0*/  @!P1 IMAD.HI.U32 R11, R8.reuse, R11, RZ ;  /* 0x0000000b080b9227 */ /* 0x040fe200078e00ff */
[----:B------:R-:W-:Y:S04]  /*5ce0*/  @!P1 SHF.R.U32.HI R14, RZ, R15, R14 ;  /* 0x0000000fff0e9219 */ /* 0x000fe8000001160e */
[----:B--2---:R-:W-:Y:S01]  /*5cf0*/  @!P1 SHF.R.U32.HI R9, RZ, R0, R11 ;  /* 0x00000000ff099219 */ /* 0x004fe2000001160b */
[----:B------:R-:W-:Y:S01]  /*5d00*/  SYNCS.ARRIVE.TRANS64.RED.A1T0 RZ, [UR8], RZ ;  /* 0x000000ffffff79a7 */ /* 0x000fe20008100408 */
[----:B------:R-:W-:Y:S02]  /*5d10*/  @!P1 SEL R14, R13, R14, !P2 ;  /* 0x0000000e0d0e9207 */ /* 0x000fe40005000000 */
[----:B------:R-:W-:Y:S01]  /*5d20*/  @!P1 SEL R9, R8, R9, !P0 ;  /* 0x0000000908099207 */ /* 0x000fe20004000000 */
[----:B------:R-:W1:Y:S04]  /*5d30*/  SYNCS.PHASECHK.TRANS64.TRYWAIT P5, [UR6+0x218], R12 ;  /* 0x0002180cff0075a7 */ /* 0x000e6800080a1106 */
[----:B------:R-:W-:Y:S02]  /*5d40*/  @!P1 IMAD.IADD R0, R9, 0x1, -R14 ;  /* 0x0000000109009824 */ /* 0x000fe400078e0a0e */
[----:B------:R-:W-:Y:S02]  /*5d50*/  @!P1 IMAD.IADD R9, R14, 0x1, -R9 ;  /* 0x000000010e099824 */ /* 0x000fe400078e0a09 */
[----:B------:R-:W-:Y:S02]  /*5d60*/  @!P1 IMAD R13, R0, R3, R13 ;  /* 0x00000003000d9224 */ /* 0x000fe400078e020d */
[----:B------:R-:W-:Y:S01]  /*5d70*/  @!P1 IMAD R8, R9, R10, R8 ;  /* 0x0000000a09089224 */ /* 0x000fe200078e0208 */
[----:B-1----:R-:W-:Y:S06]  /*5d80*/  @!P5 BRA `(.L_x_122) ;  /* 0x000000500064d947 */ /* 0x002fec0003800000 */
.L_x_244:
[----:B-1----:R-:W-:Y:S01]  /*5d90*/  @!P4 IADD3 R3, P0, PT, R32, 0x580, RZ ;  /* 0x000005802003c810 */ /* 0x002fe20007f1e0ff */
[----:B------:R-:W-:Y:S01]  /*5da0*/  VOTEU.ALL UP1, P4 ;  /* 0x0000000000ff7886 */ /* 0x000fe20002020000 */
[----:B------:R-:W-:Y:S01]  /*5db0*/  UMOV UR20, 0x0 ;  /* 0x0000000000147882 */ /* 0x000fe20000000000 */
[----:B------:R-:W-:Y:S01]  /*5dc0*/  UMOV UR21, 0x10000000 ;  /* 0x1000000000157882 */ /* 0x000fe20000000000 */
[----:B------:R-:W-:Y:S01]  /*5dd0*/  @!P4 R2UR UR9, R3 ;  /* 0x000000000309c2ca */ /* 0x000fe200000e0000 */
[----:B------:R-:W-:Y:S01]  /*5de0*/  @!P4 IMAD.X R0, RZ, RZ, R33, P0 ;  /* 0x000000ffff00c224 */ /* 0x000fe200000e0621 */
[----:B------:R-:W-:Y:S01]  /*5df0*/  @!UP1 UIADD3 UR10, UPT, UPT, UR18, 0x40, URZ ;  /* 0x00000040120a9890 */ /* 0x000fe2000fffe0ff */
[----:B------:R-:W-:Y:S01]  /*5e00*/  ISETP.NE.AND P0, PT, R30, 0x2, PT ;  /* 0x000000021e00780c */ /* 0x000fe20003f05270 */
[----:B------:R-:W-:Y:S01]  /*5e10*/  UMOV UR11, UR19 ;  /* 0x00000013000b7c82 */ /* 0x000fe20008000000 */
[----:B------:R-:W-:Y:S01]  /*5e20*/  UMOV UR12, UR36 ;  /* 0x00000024000c7c82 */ /* 0x000fe20008000000 */
[----:B------:R-:W-:Y:S01]  /*5e30*/  @!P4 R2UR UR8, R0 ;  /* 0x000000000008c2ca */ /* 0x000fe200000e0000 */
[----:B------:R-:W-:Y:S01]  /*5e40*/  IMAD.IADD R20, R8, 0x1, R147 ;  /* 0x0000000108147824 */ /* 0x000fe200078e0293 */
[----:B------:R-:W-:Y:S01]  /*5e50*/  @P3 R2UR UR36, R28 ;  /* 0x000000001c2432ca */ /* 0x000fe200000e0000 */
[----:B------:R-:W-:Y:S01]  /*5e60*/  IMAD.IADD R21, R13, 0x1, R170 ;  /* 0x000000010d157824 */ /* 0x000fe200078e02aa */
[----:B------:R-:W-:Y:S02]  /*5e70*/  SEL R0, RZ, 0x1, P0 ;  /* 0x00000001ff007807 */ /* 0x000fe40000000000 */
[----:B------:R-:W-:Y:S01]  /*5e80*/  LOP3.LUT R31, R31, 0x1, RZ, 0x3c, !PT ;  /* 0x000000011f1f7812 */ /* 0x000fe200078e3cff */
[----:B------:R-:W-:Y:S01]  /*5e90*/  IMAD.U32 R10, RZ, RZ, UR9 ;  /* 0x00000009ff0a7e24 */ /* 0x000fe2000f8e00ff */
[----:B------:R-:W-:Y:S01]  /*5ea0*/  @!UP1 UIADD3 UR9, UPT, UPT, UR6, 0x208, URZ ;  /* 0x0000020806099890 */ /* 0x000fe2000fffe0ff */
[----:B------:R-:W-:Y:S02]  /*5eb0*/  LOP3.LUT R29, R29, R0, RZ, 0x3c, !PT ;  /* 0x000000001d1d7212 */ /* 0x000fe400078e3cff */
[----:B------:R-:W-:Y:S02]  /*5ec0*/  SEL R30, R30, RZ, P0 ;  /* 0x000000ff1e1e7207 */ /* 0x000fe40000000000 */
[----:B------:R-:W-:Y:S01]  /*5ed0*/  IMAD.U32 R11, RZ, RZ, UR8 ;  /* 0x00000008ff0b7e24 */ /* 0x000fe2000f8e00ff */
[----:B------:R-:W-:Y:S01]  /*5ee0*/  @!P4 R2UR UR14, R10 ;  /* 0x000000000a0ec2ca */ /* 0x000fe200000e0000 */
[----:B------:R-:W-:Y:S01]  /*5ef0*/  @!UP1 UIADD3 UR8, UPT, UPT, UR6, 0x2400, URZ ;  /* 0x0000240006089890 */ /* 0x000fe2000fffe0ff */
[----:B------:R-:W-:Y:S02]  /*5f00*/  VOTEU.ALL UP1, P4 ;  /* 0x0000000000ff7886 */ /* 0x000fe40002020000 */
[----:B------:R-:W-:Y:S11]  /*5f10*/  @!P4 R2UR UR15, R11 ;  /* 0x000000000b0fc2ca */ /* 0x000ff600000e0000 */
[----:B------:R-:W-:Y:S02]  /*5f20*/  @!UPT UIADD3 URZ, UPT, UPT, URZ, URZ, URZ ;  /* 0x000000fffffff290 */ /* 0x000fe4000fffe0ff */
[----:B------:R2:W-:Y:S01]  /*5f30*/  @!UP1 UTMALDG.3D [UR8], [UR14], desc[UR20] ;  /* 0x000014080e0095b4 */ /* 0x0005e20008011000 */
[----:B------:R2:W-:Y:S01]  /*5f40*/  @!P4 SYNCS.ARRIVE.TRANS64.RED.A0TR RZ, [UR6+0x208], R23 ;  /* 0x00020817ffffc9a7 */ /* 0x0005e20008300406 */
[----:B------:R-:W-:Y:S01]  /*5f50*/  UPLOP3.LUT UP1, UPT, UPT, UPT, UPT, 0x80, 0x8 ;  /* 0x000000000008789c */ /* 0x000fe20003f2f070 */
[----:B------:R-:W-:Y:S01]  /*5f60*/  SYNCS.ARRIVE.TRANS64.RED.A1T0 RZ, [UR13], RZ ;  /* 0x000000ffffff79a7 */ /* 0x000fe2000810040d */
[----:B------:R-:W-:Y:S09]  /*5f70*/  @P3 BRA `(.L_x_123) ;  /* 0xfffffff400503947 */ /* 0x000ff2000383ffff */
[----:B------:R-:W-:-:S04]  /*5f80*/  SHF.L.U32 R3, R31, 0x1f, RZ ;  /* 0x0000001f1f037819 */ /* 0x000fc800000006ff */
[----:B------:R-:W1:Y:S02]  /*5f90*/  SYNCS.PHASECHK.TRANS64.TRYWAIT P0, [UR6+0x210], R3 ;  /* 0x00021003ff0075a7 */ /* 0x000e640008001106 */
[----:B-1----:R-:W-:Y:S05]  /*5fa0*/  @!P0 BRA `(.L_x_124) ;  /* 0x0000004c00f48947 */ /* 0x002fea0003800000 */
.L_x_246:
[----:B-1----:R-:W-:-:S07]  /*5fb0*/  MOV R0, UR6 ;  /* 0x0000000600007c02 */ /* 0x002fce0008000f00 */
.L_x_125:
[----:B-1----:R-:W-:-:S04]  /*5fc0*/  SHF.L.U32 R3, R31, 0x1f, RZ ;  /* 0x0000001f1f037819 */ /* 0x002fc800000006ff */
[----:B------:R1:W4:Y:S03]  /*5fd0*/  SYNCS.PHASECHK.TRANS64.TRYWAIT P0, [R0+URZ+0x218], R3 ;  /* 0x00021803000075a7 */ /* 0x00032600080011ff */
[----:B----4-:R-:W-:Y:S05]  /*5fe0*/  @!P0 NANOSLEEP.SYNCS 0x989680 ;  /* 0x009896800000895d */ /* 0x010fea0003900000 */
[----:B------:R-:W4:Y:S02]  /*5ff0*/  @!P0 SYNCS.PHASECHK.TRANS64 P0, [R0+URZ+0x218], R3 ;  /* 0x00021803000085a7 */ /* 0x000f2400080010ff */
[----:B--2-4-:R-:W-:Y:S05]  /*6000*/  @P0 EXIT ;  /* 0x000000000000094d */ /* 0x014fea0003800000 */
[----:B------:R-:W-:Y:S05]  /*6010*/  BRA `(.L_x_125) ;  /* 0xfffffffc00e87947 */ /* 0x000fea000383ffff */
.L_x_114:
[----:B------:R-:W-:-:S06]  /*6020*/  UISETP.GE.AND UP1, UPT, UR10, 0x4, UPT ;  /* 0x000000040a00788c */ /* 0x000fcc000bf26270 */
[----:B------:R-:W-:-:S13]  /*6030*/  PLOP3.LUT P0, PT, PT, PT, UP1, 0x80, 0x8 ;  /* 0x000000000008781c */ /* 0x000fda0003f0f018 */
[----:B------:R-:W-:Y:S05]  /*6040*/  @!P0 EXIT ;  /* 0x000000000000894d */ /* 0x000fea0003800000 */
[----:B------:R-:W-:Y:S01]  /*6050*/  BAR.SYNC.DEFER_BLOCKING 0x6, 0xa0 ;  /* 0x0182800000007b1d */ /* 0x000fe20000010000 */
[C---:B------:R-:W-:Y:S01]  /*6060*/  IMAD.SHL.U32 R3, R189.reuse, 0x40, RZ ;  /* 0x00000040bd037824 */ /* 0x040fe200078e00ff */
[C---:B------:R-:W-:Y:S01]  /*6070*/  LOP3.LUT R193, R189.reuse, 0x60, RZ, 0xc0, !PT ;  /* 0x00000060bdc17812 */ /* 0x040fe200078ec0ff */
[C---:B------:R-:W-:Y:S01]  /*6080*/  IMAD.SHL.U32 R172, R189.reuse, 0x8, RZ ;  /* 0x00000008bdac7824 */ /* 0x040fe200078e00ff */
[C---:B------:R-:W-:Y:S01]  /*6090*/  LOP3.LUT R191, R189.reuse, 0x2, RZ, 0xc0, !PT ;  /* 0x00000002bdbf7812 */ /* 0x040fe200078ec0ff */
[----:B------:R-:W-:Y:S01]  /*60a0*/  IMAD.U32 R79, R189, 0x10000, RZ ;  /* 0x00010000bd4f7824 */ /* 0x000fe200078e00ff */
[----:B------:R-:W-:Y:S02]  /*60b0*/  UMOV UR49, 0x400 ;  /* 0x0000040000317882 */ /* 0x000fe40000000000 */
[----:B------:R-:W1:Y:S01]  /*60c0*/  LDC R177, c[0x0][0x370] ;  /* 0x0000dc00ffb17b82 */ /* 0x000e620000000800 */
[----:B------:R-:W-:Y:S01]  /*60d0*/  ULEA UR49, UR37, UR49, 0x18 ;  /* 0x0000003125317291 */ /* 0x000fe2000f8ec0ff */
[----:B------:R-:W-:Y:S01]  /*60e0*/  LOP3.LUT R5, R3, 0x180, RZ, 0xc0, !PT ;  /* 0x0000018003057812 */ /* 0x000fe200078ec0ff */
[----:B------:R-:W-:Y:S01]  /*60f0*/  HFMA2 R196, -RZ, RZ, 0, 0 ;  /* 0x00000000ffc47431 */ /* 0x000fe200000001ff */
[----:B------:R-:W-:Y:S01]  /*6100*/  LOP3.LUT R79, R79, 0x600000, RZ, 0xc0, !PT ;  /* 0x006000004f4f7812 */ /* 0x000fe200078ec0ff */
[----:B------:R-:W-:Y:S01]  /*6110*/  UIADD3 UR4, UPT, UPT, UR49, 0x4400, URZ ;  /* 0x0000440031047890 */ /* 0x000fe2000fffe0ff */
[----:B------:R-:W-:Y:S01]  /*6120*/  LOP3.LUT R172, R5, 0x30, R172, 0xf8, !PT ;  /* 0x0000003005ac7812 */ /* 0x000fe200078ef8ac */
[----:B------:R-:W-:Y:S01]  /*6130*/  IMAD.MOV.U32 R76, RZ, RZ, RZ ;  /* 0x000000ffff4c7224 */ /* 0x000fe200078e00ff */
[----:B------:R-:W2:Y:S01]  /*6140*/  LDC R74, c[0x0][0xb0c] ;  /* 0x0002c300ff4a7b82 */ /* 0x000ea20000000800 */
[----:B------:R-:W-:-:S02]  /*6150*/  LOP3.LUT R189, R189, 0x4, RZ, 0xc0, !PT ;  /* 0x00000004bdbd7812 */ /* 0x000fc400078ec0ff */
[----:B------:R-:W-:Y:S02]  /*6160*/  CS2R R182, SRZ ;  /* 0x0000000000b67805 */ /* 0x000fe4000001ff00 */
[----:B------:R-:W-:Y:S02]  /*6170*/  LOP3.LUT R172, R172, 0x1e40, R3, 0xf8, !PT ;  /* 0x00001e40acac7812 */ /* 0x000fe400078ef803 */
[----:B------:R-:W-:Y:S02]  /*6180*/  CS2R R180, SRZ ;  /* 0x0000000000b47805 */ /* 0x000fe4000001ff00 */
[----:B------:R-:W-:Y:S01]  /*6190*/  IADD3 R188, PT, PT, -R189, 0x2, RZ ;  /* 0x00000002bdbc7810 */ /* 0x000fe20007ffe1ff */
[----:B------:R-:W-:Y:S01]  /*61a0*/  IMAD.MOV R176, RZ, RZ, -R191 ;  /* 0x000000ffffb07224 */ /* 0x000fe200078e0abf */
[----:B------:R-:W-:Y:S01]  /*61b0*/  MOV R192, UR4 ;  /* 0x0000000400c07c02 */ /* 0x000fe20008000f00 */
[----:B------:R-:W3:Y:S01]  /*61c0*/  LDC R174, c[0x0][0xb20] ;  /* 0x0002c800ffae7b82 */ /* 0x000ee20000000800 */
[----:B------:R-:W4:Y:S01]  /*61d0*/  LDS R0, [UR49+0x2e0] ;  /* 0x0002e031ff007984 */ /* 0x000f220008000800 */
[----:B------:R-:W-:Y:S01]  /*61e0*/  VIADD R190, R172, UR49 ;  /* 0x00000031acbe7c36 */ /* 0x000fe20008000000 */
[----:B------:R-:W1:Y:S01]  /*61f0*/  LDCU.64 UR52, c[0x0][0x348] ;  /* 0x00006900ff3477ac */ /* 0x000e620008000a00 */
[----:B------:R-:W-:-:S02]  /*6200*/  IMAD.MOV R175, RZ, RZ, -R189 ;  /* 0x000000ffffaf7224 */ /* 0x000fc400078e0abd */
[----:B------:R-:W-:Y:S01]  /*6210*/  VIADD R190, R190, 0x400 ;  /* 0x00000400bebe7836 */ /* 0x000fe20000000000 */
[----:B------:R-:W1:Y:S01]  /*6220*/  LDCU.64 UR38, c[0x0][0x888] ;  /* 0x00011100ff2677ac */ /* 0x000e620008000a00 */
[----:B------:R-:W1:Y:S01]  /*6230*/  LDC R73, c[0x0][0xb30] ;  /* 0x0002cc00ff497b82 */ /* 0x000e620000000800 */
[----:B------:R-:W1:Y:S01]  /*6240*/  LDCU.64 UR44, c[0x0][0x890] ;  /* 0x00011200ff2c77ac */ /* 0x000e620008000a00 */
[----:B------:R-:W-:-:S06]  /*6250*/  UIADD3 UR48, UPT, UPT, UR49, 0x400, URZ ;  /* 0x0000040031307890 */ /* 0x000fcc000fffe0ff */
[----:B------:R-:W1:Y:S08]  /*6260*/  LDC.64 R168, c[0x0][0xb10] ;  /* 0x0002c400ffa87b82 */ /* 0x000e700000000a00 */
[----:B------:R-:W1:Y:S08]  /*6270*/  LDC.64 R70, c[0x0][0xb18] ;  /* 0x0002c600ff467b82 */ /* 0x000e700000000a00 */
[----:B------:R-:W1:Y:S08]  /*6280*/  LDC.64 R68, c[0x0][0xb28] ;  /* 0x0002ca00ff447b82 */ /* 0x000e700000000a00 */
[----:B------:R-:W1:Y:S01]  /*6290*/  LDC.64 R166, c[0x0][0x8b0] ;  /* 0x00022c00ffa67b82 */ /* 0x000e620000000a00 */
[----:B----4-:R-:W-:-:S07]  /*62a0*/  IMAD.IADD R79, R0, 0x1, R79 ;  /* 0x00000001004f7824 */ /* 0x010fce00078e024f */
[----:B------:R-:W4:Y:S08]  /*62b0*/  LDC.64 R164, c[0x0][0x8a8] ;  /* 0x00022a00ffa47b82 */ /* 0x000f300000000a00 */
[----:B--23--:R-:W1:Y:S02]  /*62c0*/  LDC R178, c[0x0][0x374] ;  /* 0x0000dd00ffb27b82 */ /* 0x00ce640000000800 */
.L_x_152:
[----:B------:R-:W-:Y:S02]  /*62d0*/  LEA R0, R196, UR49, 0x3 ;  /* 0x00000031c4007c11 */ /* 0x000fe4000f8e18ff */
[----:B------:R-:W-:Y:S02]  /*62e0*/  SHF.L.U32 R3, R182, 0x1f, RZ ;  /* 0x0000001fb6037819 */ /* 0x000fe400000006ff */
[----:B-1----:R-:W-:Y:S02]  /*62f0*/  LEA R16, R196, UR49, 0x4 ;  /* 0x00000031c4107c11 */ /* 0x002fe4000f8e20ff */
[----:B------:R-:W2:Y:S02]  /*6300*/  SYNCS.PHASECHK.TRANS64.TRYWAIT P0, [R0+URZ+0x230], R3 ;  /* 0x00023003000075a7 */ /* 0x000ea400080011ff */
[----:B--2---:R-:W-:Y:S05]  /*6310*/  @!P0 BRA `(.L_x_126) ;  /* 0x0000004c00308947 */ /* 0x004fea0003800000 */
.L_x_247:
[----:B------:R-:W3:Y:S01]  /*6320*/  LDC.64 R12, c[0x0][0xb10] ;  /* 0x0002c400ff0c7b82 */ /* 0x000ee20000000a00 */
[----:B------:R-:W4:Y:S01]  /*6330*/  LDS.128 R16, [R16+0x2c0] ;  /* 0x0002c00010107984 */ /* 0x000f220000000c00 */
[----:B-1----:R-:W-:Y:S01]  /*6340*/  ISETP.NE.AND P1, PT, R73, 0x1, PT ;  /* 0x000000014900780c */ /* 0x002fe20003f25270 */
[----:B--2---:R-:W-:Y:S01]  /*6350*/  VIADD R0, R0, 0x240 ;  /* 0x0000024000007836 */ /* 0x004fe20000000000 */
[----:B------:R-:W-:Y:S04]  /*6360*/  ISETP.GE.AND P0, PT, R72, 0x1, PT ;  /* 0x000000014800780c */ /* 0x000fe80003f06270 */
[----:B------:R-:W1:Y:S01]  /*6370*/  LDC.64 R10, c[0x0][0xb18] ;  /* 0x0002c600ff0a7b82 */ /* 0x000e620000000a00 */
[----:B------:R-:W-:Y:S01]  /*6380*/  PRMT R0, RZ, 0x654, R0 ;  /* 0x00000654ff007816 */ /* 0x000fe20000000000 */
[----:B------:R-:W-:Y:S01]  /*6390*/  @!PT LDS RZ, [RZ] ;  /* 0x00000000fffff984 */ /* 0x000fe20000000800 */
[----:B------:R-:W-:Y:S01]  /*63a0*/  @!PT LDS RZ, [RZ] ;  /* 0x00000000fffff984 */ /* 0x000fe20000000800 */
[----:B------:R-:W-:Y:S01]  /*63b0*/  @!PT LDS RZ, [RZ] ;  /* 0x00000000fffff984 */ /* 0x000fe20000000800 */
[----:B------:R-:W-:Y:S01]  /*63c0*/  @!PT LDS RZ, [RZ] ;  /* 0x00000000fffff984 */ /* 0x000fe20000000800 */
[----:B------:R2:W-:Y:S06]  /*63d0*/  MEMBAR.ALL.CTA ;  /* 0x0000000000007992 */ /* 0x0005ec0000008000 */
[----:B--2---:R-:W2:Y:S01]  /*63e0*/  FENCE.VIEW.ASYNC.S ;  /* 0x00000000000073c6 */ /* 0x004ea20000000000 */
[----:B------:R-:W1:Y:S08]  /*63f0*/  @!P1 LDC R14, c[0x0][0xb20] ;  /* 0x0002c800ff0e9b82 */ /* 0x000e700000000800 */
[----:B------:R-:W1:Y:S01]  /*6400*/  @!P1 LDC R9, c[0x0][0xb0c] ;  /* 0x0002c300ff099b82 */ /* 0x000e620000000800 */
[----:B--2---:R2:W-:Y:S01]  /*6410*/  SYNCS.ARRIVE.TRANS64.RED.A1T0 RZ, [R0+URZ], RZ ;  /* 0x000000ff00ff79a7 */ /* 0x0045e200081004ff */
[----:B----4-:R-:W-:Y:S04]  /*6420*/  LOP3.LUT P4, RZ, R18, 0x1, RZ, 0xc0, !PT ;  /* 0x0000000112ff7812 */ /* 0x010fe8000788c0ff */
[----:B------:R-:W-:Y:S09]  /*6430*/  P2R R194, PR, RZ, 0x10 ;  /* 0x00000010ffc27803 */ /* 0x000ff20000000000 */
[----:B------:R-:W-:Y:S02]  /*6440*/  @P4 MOV R77, R16 ;  /* 0x00000010004d4202 */ /* 0x000fe40000000f00 */
[----:B------:R-:W-:Y:S01]  /*6450*/  @P4 LOP3.LUT R75, R17, 0xffff, RZ, 0xc0, !PT ;  /* 0x0000ffff114b4812 */ /* 0x000fe200078ec0ff */
[----:B--23--:R-:W-:Y:S06]  /*6460*/  @!P0 BRA `(.L_x_127) ;  /* 0x0000000000a48947 */ /* 0x00cfec0003800000 */
[----:B------:R-:W-:Y:S01]  /*6470*/  IMAD.HI.U32 R23, R178, R71, RZ ;  /* 0x00000047b2177227 */ /* 0x000fe200078e00ff */
[----:B------:R-:W-:Y:S02]  /*6480*/  ISETP.NE.AND P0, PT, R70, 0x1, PT ;  /* 0x000000014600780c */ /* 0x000fe40003f05270 */
[----:B------:R-:W-:Y:S01]  /*6490*/  ISETP.NE.AND P2, PT, R72, 0x1, PT ;  /* 0x000000014800780c */ /* 0x000fe20003f45270 */
[----:B------:R-:W-:Y:S01]  /*64a0*/  IMAD.HI.U32 R22, R177, R168, RZ ;  /* 0x000000a8b1167227 */ /* 0x000fe200078e00ff */
[----:B------:R-:W-:Y:S02]  /*64b0*/  SHF.R.U32.HI R23, RZ, R174, R23 ;  /* 0x000000aeff177219 */ /* 0x000fe40000011617 */
[----:B------:R-:W-:Y:S01]  /*64c0*/  ISETP.NE.AND P3, PT, R74, 0x1, PT ;  /* 0x000000014a00780c */ /* 0x000fe20003f65270 */
[----:B------:R-:W-:Y:S01]  /*64d0*/  IMAD.HI.U32 R26, R77, R168, RZ ;  /* 0x000000a84d1a7227 */ /* 0x000fe200078e00ff */
[----:B------:R-:W-:Y:S02]  /*64e0*/  SHF.R.U32.HI R22, RZ, R169, R22 ;  /* 0x000000a9ff167219 */ /* 0x000fe40000011616 */
[----:B------:R-:W-:Y:S01]  /*64f0*/  SEL R3, R178, R23, !P0 ;  /* 0x00000017b2037207 */ /* 0x000fe20004000000 */
[----:B------:R-:W-:Y:S01]  /*6500*/  IMAD.HI.U32 R23, R75, R71, RZ ;  /* 0x000000474b177227 */ /* 0x000fe200078e00ff */
[----:B------:R-:W-:Y:S02]  /*6510*/  SEL R7, R177, R22, !P3 ;  /* 0x00000016b1077207 */ /* 0x000fe40005800000 */
[----:B------:R-:W-:Y:S01]  /*6520*/  SHF.R.U32.HI R26, RZ, R169, R26 ;  /* 0x000000a9ff1a7219 */ /* 0x000fe2000001161a */
[-C--:B------:R-:W-:Y:S04]  /*6530*/  IMAD.HI.U32 R22, R3, R68.reuse, RZ ;  /* 0x0000004403167227 */ /* 0x080fe800078e00ff */
[----:B------:R-:W-:Y:S01]  /*6540*/  IMAD.HI.U32 R24, R7, R68, RZ ;  /* 0x0000004407187227 */ /* 0x000fe200078e00ff */
[-C--:B------:R-:W-:Y:S02]  /*6550*/  @P2 SHF.R.U32.HI R3, RZ, R69.reuse, R22 ;  /* 0x00000045ff032219 */ /* 0x080fe40000011616 */
[----:B------:R-:W-:Y:S02]  /*6560*/  SHF.R.U32.HI R22, RZ, R174, R23 ;  /* 0x000000aeff167219 */ /* 0x000fe40000011617 */
[----:B------:R-:W-:Y:S01]  /*6570*/  @P2 SHF.R.U32.HI R7, RZ, R69, R24 ;  /* 0x00000045ff072219 */ /* 0x000fe20000011618 */
[C---:B------:R-:W-:Y:S01]  /*6580*/  IMAD R2, R72.reuse, R3, RZ ;  /* 0x0000000348027224 */ /* 0x040fe200078e02ff */
[----:B------:R-:W-:Y:S02]  /*6590*/  SEL R5, R75, R22, !P0 ;  /* 0x000000164b057207 */ /* 0x000fe40004000000 */
[----:B------:R-:W-:Y:S01]  /*65a0*/  SEL R3, R77, R26, !P3 ;  /* 0x0000001a4d037207 */ /* 0x000fe20005800000 */
[----:B------:R-:W-:Y:S01]  /*65b0*/  IMAD R4, R72, R7, RZ ;  /* 0x0000000748047224 */ /* 0x000fe200078e02ff */
[C---:B------:R-:W-:Y:S01]  /*65c0*/  ISETP.GE.AND P0, PT, R5.reuse, R2, PT ;  /* 0x000000020500720c */ /* 0x040fe20003f06270 */
[----:B------:R-:W-:Y:S03]  /*65d0*/  IMAD.HI.U32 R6, R5, R68, RZ ;  /* 0x0000004405067227 */ /* 0x000fe600078e00ff */
[----:B------:R-:W-:Y:S01]  /*65e0*/  ISETP.GE.OR P0, PT, R3, R4, P0 ;  /* 0x000000040300720c */ /* 0x000fe20000706670 */
[----:B------:R-:W-:Y:S01]  /*65f0*/  IMAD.MOV R4, RZ, RZ, -R3 ;  /* 0x000000ffff047224 */ /* 0x000fe200078e0a03 */
[-C--:B------:R-:W-:Y:S03]  /*6600*/  SHF.R.U32.HI R6, RZ, R69.reuse, R6 ;  /* 0x00000045ff067219 */ /* 0x080fe60000011606 */
[----:B------:R-:W-:Y:S01]  /*6610*/  IMAD R77, R74, R4, R77 ;  /* 0x000000044a4d7224 */ /* 0x000fe200078e024d */
[----:B------:R-:W-:Y:S05]  /*6620*/  SEL R15, R5, R6, !P2 ;  /* 0x00000006050f7207 */ /* 0x000fea0005000000 */
[----:B------:R-:W-:Y:S02]  /*6630*/  IMAD.MOV R6, RZ, RZ, -R15 ;  /* 0x000000ffff067224 */ /* 0x000fe400078e0a0f */
[C---:B------:R-:W-:Y:S04]  /*6640*/  @!P0 IMAD.HI.U32 R2, R3.reuse, R68, RZ ;  /* 0x0000004403028227 */ /* 0x040fe800078e00ff */
[----:B------:R-:W-:Y:S01]  /*6650*/  IMAD R6, R72, R6, R5 ;  /* 0x0000000648067224 */ /* 0x000fe200078e0205 */
[----:B------:R-:W-:Y:S04]  /*6660*/  @!P0 SHF.R.U32.HI R2, RZ, R69, R2 ;  /* 0x00000045ff028219 */ /* 0x000fe80000011602 */
[----:B------:R-:W-:Y:S02]  /*6670*/  @!P0 SEL R0, R3, R2, !P2 ;  /* 0x0000000203008207 */ /* 0x000fe40005000000 */
[----:B------:R-:W-:Y:S02]  /*6680*/  IADD3 R2, PT, PT, -R5, RZ, RZ ;  /* 0x000000ff05027210 */ /* 0x000fe40007ffe1ff */
[----:B------:R-:W-:Y:S01]  /*6690*/  @!P0 IADD3 R8, PT, PT, R15, -R0, RZ ;  /* 0x800000000f088210 */ /* 0x000fe20007ffe0ff */
[----:B------:R-:W-:Y:S02]  /*66a0*/  @!P0 IMAD R0, R7, R6, R0 ;  /* 0x0000000607008224 */ /* 0x000fe400078e0200 */
[----:B------:R-:W-:Y:S02]  /*66b0*/  IMAD R75, R70, R2, R75 ;  /* 0x00000002464b7224 */ /* 0x000fe400078e024b */
[----:B------:R-:W-:Y:S02]  /*66c0*/  @!P0 IMAD R5, R8, R72, R3 ;  /* 0x0000004808058224 */ /* 0x000fe400078e0203 */
[----:B------:R-:W-:Y:S04]  /*66d0*/  @!P0 IMAD.MOV.U32 R3, RZ, RZ, R0 ;  /* 0x000000ffff038224 */ /* 0x000fe800078e0000 */
[----:B------:R-:W-:Y:S02]  /*66e0*/  IMAD R77, R3, R74, R77 ;  /* 0x0000004a034d7224 */ /* 0x000fe400078e024d */
[----:B------:R-:W-:Y:S07]  /*66f0*/  IMAD R75, R5, R70, R75 ;  /* 0x00000046054b7224 */ /* 0x000fee00078e024b */
.L_x_127:
[----:B-1----:R-:W-:Y:S01]  /*6700*/  @!P1 ISETP.NE.AND P0, PT, R10, 0x1, PT ;  /* 0x000000010a00980c */ /* 0x002fe20003f05270 */
[----:B------:R-:W-:Y:S01]  /*6710*/  @!P1 IMAD.HI.U32 R0, R77, R12, RZ ;  /* 0x0000000c4d009227 */ /* 0x000fe200078e00ff */
[----:B------:R-:W-:Y:S01]  /*6720*/  @!P1 ISETP.NE.AND P2, PT, R9, 0x1, PT ;  /* 0x000000010900980c */ /* 0x000fe20003f45270 */
[----:B------:R-:W-:Y:S01]  /*6730*/  ULOP3.LUT UP0, URZ, UR48, 0x1b0, URZ, 0xc0, !UPT ;  /* 0x000001b030ff7892 */ /* 0x000fe2000f80c0ff */
[----:B------:R-:W-:Y:S01]  /*6740*/  R2UR UR42, R21 ;  /* 0x00000000152a72ca */ /* 0x000fe200000e0000 */
[----:B------:R-:W-:Y:S01]  /*6750*/  @!P1 IMAD.HI.U32 R3, R75, R11, RZ ;  /* 0x0000000b4b039227 */ /* 0x000fe200078e00ff */
[----:B------:R-:W-:Y:S02]  /*6760*/  @!P1 SHF.R.U32.HI R0, RZ, R13, R0 ;  /* 0x0000000dff009219 */ /* 0x000fe40000011600 */
[----:B------:R-:W-:Y:S01]  /*6770*/  R2UR UR41, R20 ;  /* 0x00000000142972ca */ /* 0x000fe200000e0000 */
[----:B------:R-:W-:Y:S01]  /*6780*/  VIADD R196, R196, 0x1 ;  /* 0x00000001c4c47836 */ /* 0x000fe20000000000 */
[----:B------:R-:W-:Y:S02]  /*6790*/  @!P1 SHF.R.U32.HI R2, RZ, R14, R3 ;  /* 0x0000000eff029219 */ /* 0x000fe40000011603 */
[----:B------:R-:W-:Y:S02]  /*67a0*/  @!P1 SEL R3, R77, R0, !P2 ;  /* 0x000000004d039207 */ /* 0x000fe40005000000 */
[----:B------:R-:W-:Y:S02]  /*67b0*/  @!P1 SEL R2, R75, R2, !P0 ;  /* 0x000000024b029207 */ /* 0x000fe40004000000 */
[----:B------:R-:W-:Y:S01]  /*67c0*/  @P4 SHF.R.U32.HI R179, RZ, 0x10, R17 ;  /* 0x00000010ffb34819 */ /* 0x000fe20000011611 */
[----:B------:R-:W-:Y:S02]  /*67d0*/  USHF.L.U32 UR42, UR42, 0x7, URZ ;  /* 0x000000072a2a7899 */ /* 0x000fe400080006ff */
[----:B------:R-:W-:Y:S02]  /*67e0*/  @!P1 IMAD.IADD R0, R2, 0x1, -R3 ;  /* 0x0000000102009824 */ /* 0x000fe400078e0a03 */
[----:B------:R-:W-:Y:S01]  /*67f0*/  @!P1 IMAD.IADD R2, R3, 0x1, -R2 ;  /* 0x0000000103029824 */ /* 0x000fe200078e0a02 */
[----:B------:R-:W-:Y:S01]  /*6800*/  USHF.L.U32 UR41, UR41, 0x7, URZ ;  /* 0x0000000729297899 */ /* 0x000fe200080006ff */
[----:B------:R-:W-:Y:S02]  /*6810*/  @!P1 IMAD R77, R0, R9, R77 ;  /* 0x00000009004d9224 */ /* 0x000fe400078e024d */
[----:B------:R-:W-:Y:S01]  /*6820*/  @!P1 IMAD R75, R2, R10, R75 ;  /* 0x0000000a024b9224 */ /* 0x000fe200078e024b */
[----:B------:R-:W-:Y:S08]  /*6830*/  BRA.U !UP0, `(.L_x_128) ;  /* 0x0000000108407547 */ /* 0x000ff0000b800000 */
[----:B------:R-:W1:Y:S01]  /*6840*/  LDCU.64 UR8, c[0x4][0x80] ;  /* 0x01001000ff0877ac */ /* 0x000e620008000a00 */
[----:B------:R-:W-:Y:S01]  /*6850*/  MOV R3, 0x0 ;  /* 0x0000000000037802 */ /* 0x000fe20000000f00 */
[----:B------:R-:W-:Y:S02]  /*6860*/  HFMA2 R12, -RZ, RZ, 0, 5.9604644775390625e-08 ;  /* 0x00000001ff0c7431 */ /* 0x000fe400000001ff */
[----:B------:R-:W-:Y:S02]  /*6870*/  IMAD.MOV.U32 R8, RZ, RZ, 0x70 ;  /* 0x00000070ff087424 */ /* 0x000fe400078e00ff */
[----:B------:R-:W-:Y:S01]  /*6880*/  IMAD.MOV.U32 R13, RZ, RZ, RZ ;  /* 0x000000ffff0d7224 */ /* 0x000fe200078e00ff */
[----:B------:R-:W2:Y:S01]  /*6890*/  LDCU.64 UR6, c[0x4][0x88] ;  /* 0x01001100ff0677ac */ /* 0x000ea20008000a00 */
[----:B------:R-:W3:Y:S01]  /*68a0*/  LDC.64 R2, c[0x4][R3] ;  /* 0x0100000003027b82 */ /* 0x000ee20000000a00 */
[----:B------:R-:W4:Y:S01]  /*68b0*/  LDCU.64 UR4, c[0x4][0x8] ;  /* 0x01000100ff0477ac */ /* 0x000f220008000a00 */
[----:B-1----:R-:W-:Y:S01]  /*68c0*/  MOV R5, UR9 ;  /* 0x0000000900057c02 */ /* 0x002fe20008000f00 */
[----:B------:R-:W-:Y:S01]  /*68d0*/  IMAD.U32 R4, RZ, RZ, UR8 ;  /* 0x00000008ff047e24 */ /* 0x000fe2000f8e00ff */
[----:B--2---:R-:W-:Y:S01]  /*68e0*/  MOV R7, UR7 ;  /* 0x0000000700077c02 */ /* 0x004fe20008000f00 */
[----:B------:R-:W-:Y:S01]  /*68f0*/  IMAD.U32 R6, RZ, RZ, UR6 ;  /* 0x00000006ff067e24 */ /* 0x000fe2000f8e00ff */
[----:B----4-:R-:W-:Y:S01]  /*6900*/  MOV R11, UR5 ;  /* 0x00000005000b7c02 */ /* 0x010fe20008000f00 */
[----:B------:R-:W-:Y:S02]  /*6910*/  IMAD.U32 R10, RZ, RZ, UR4 ;  /* 0x00000004ff0a7e24 */ /* 0x000fe4000f8e00ff */
[----:B------:R-:W-:Y:S07]  /*6920*/  LEPC R20, `(.L_x_128) ;  /* 0x000000001014794e */ /* 0x000fee0000000000 */
[----:B---3-5:R-:W-:Y:S05]  /*6930*/  CALL.ABS.NOINC R2 ;  /* 0x0000000002007343 */ /* 0x028fea0003c00000 */
.L_x_128:
[----:B------:R-:W-:Y:S01]  /*6940*/  LOP3.LUT P0, RZ, R192, 0x1b0, RZ, 0xc0, !PT ;  /* 0x000001b0c0ff7812 */ /* 0x000fe2000780c0ff */
[----:B------:R-:W-:Y:S11]  /*6950*/  BSSY.RECONVERGENT B6, `(.L_x_129) ;  /* 0x0000013000067945 */ /* 0x000ff60003800200 */
[----:B------:R-:W-:Y:S01]  /*6960*/  @!UPT UIADD3 URZ, UPT, UPT, URZ, URZ, URZ ;  /* 0x000000fffffff290 */ /* 0x000fe2000fffe0ff */
[----:B------:R-:W-:Y:S05]  /*6970*/  @!P0 BRA `(.L_x_130) ;  /* 0x0000000000408947 */ /* 0x000fea0003800000 */
        /* <DEDUP_REMOVED lines=16> */
.L_x_130:
[----:B------:R-:W-:Y:S05]  /*6a80*/  BSYNC.RECONVERGENT B6 ;  /* 0x0000000000067941 */ /* 0x000fea0003800200 */
.L_x_129:
[----:B------:R-:W-:Y:S01]  /*6a90*/  ISETP.NE.U32.AND P4, PT, R166, RZ, PT ;  /* 0x000000ffa600720c */ /* 0x000fe20003f85070 */
[----:B------:R-:W-:Y:S01]  /*6aa0*/  UISETP.NE.AND UP2, UPT, UR50, URZ, UPT ;  /* 0x000000ff3200728c */ /* 0x000fe2000bf45270 */
[----:B------:R-:W-:Y:S01]  /*6ab0*/  ISETP.NE.U32.AND P2, PT, RZ, UR38, PT ;  /* 0x00000026ff007c0c */ /* 0x000fe2000bf45070 */
[----:B------:R-:W-:Y:S01]  /*6ac0*/  UISETP.NE.U32.AND UP1, UPT, UR44, URZ, UPT ;  /* 0x000000ff2c00728c */ /* 0x000fe2000bf25070 */
[----:B------:R-:W-:Y:S01]  /*6ad0*/  ISETP.NE.AND.EX P4, PT, R167, RZ, PT, P4 ;  /* 0x000000ffa700720c */ /* 0x000fe20003f85340 */
[----:B------:R-:W-:Y:S01]  /*6ae0*/  UPLOP3.LUT UP0, UPT, UPT, UPT, UPT, 0x40, 0x4 ;  /* 0x000000000004789c */ /* 0x000fe20003f0e870 */
[----:B------:R-:W-:Y:S01]  /*6af0*/  ISETP.NE.AND.EX P2, PT, RZ, UR39, PT, P2 ;  /* 0x00000027ff007c0c */ /* 0x000fe2000bf45320 */
[----:B------:R-:W-:Y:S01]  /*6b00*/  UISETP.NE.AND.EX UP1, UPT, UR45, URZ, UPT, UP1 ;  /* 0x000000ff2d00728c */ /* 0x000fe2000bf25310 */
[----:B------:R-:W-:Y:S04]  /*6b10*/  PLOP3.LUT P1, PT, PT, PT, UP2, 0x80, 0x8 ;  /* 0x000000000008781c */ /* 0x000fe80003f2f028 */
[----:B------:R-:W-:Y:S06]  /*6b20*/  @UP2 UPLOP3.LUT UP0, UPT, UPT, UPT, UP1, 0x80, 0x8 ;  /* 0x000000000008289c */ /* 0x000fec0003f0f010 */
[----:B------:R-:W-:Y:S01]  /*6b30*/  PLOP3.LUT P0, PT, PT, PT, UP0, 0x80, 0x8 ;  /* 0x000000000008781c */ /* 0x000fe20003f0f008 */
[----:B------:R-:W-:Y:S01]  /*6b40*/  @!UPT UIADD3 URZ, UPT, UPT, URZ, URZ, URZ ;  /* 0x000000fffffff290 */ /* 0x000fe2000fffe0ff */
[----:B------:R-:W-:Y:S11]  /*6b50*/  BRA.U !UP1, `(.L_x_131) ;  /* 0x0000000109387547 */ /* 0x000ff6000b800000 */
[----:B------:R-:W-:Y:S01]  /*6b60*/  UISETP.NE.U32.AND UP0, UPT, UR38, URZ, UPT ;  /* 0x000000ff2600728c */ /* 0x000fe2000bf05070 */
[----:B------:R-:W-:Y:S02]  /*6b70*/  HFMA2 R0, -RZ, RZ, 0, 5.9604644775390625e-08 ;  /* 0x00000001ff007431 */ /* 0x000fe400000001ff */
[----:B------:R-:W-:Y:S01]  /*6b80*/  IMAD.MOV.U32 R171, RZ, RZ, 0x1 ;  /* 0x00000001ffab7424 */ /* 0x000fe200078e00ff */
[----:B------:R-:W-:Y:S06]  /*6b90*/  UISETP.NE.AND.EX UP0, UPT, UR39, URZ, UPT, UP0 ;  /* 0x000000ff2700728c */ /* 0x000fec000bf05300 */
[----:B------:R-:W-:Y:S05]  /*6ba0*/  PLOP3.LUT P3, PT, PT, PT, UP0, 0x80, 0x8 ;  /* 0x000000000008781c */ /* 0x000fea0003f6f008 */
[----:B------:R-:W1:Y:S01]  /*6bb0*/  @UP0 LDCU.64 UR6, c[0x0][0x888] ;  /* 0x00011100ff0607ac */ /* 0x000e620008000a00 */
[----:B------:R-:W-:Y:S07]  /*6bc0*/  @UP0 UIMAD UR4, UR36, UR44, URZ ;  /* 0x0000002c240402a4 */ /* 0x000fee000f8e02ff */
[----:B------:R-:W-:Y:S01]  /*6bd0*/  @!P3 PRMT R171, R0, 0x7610, R171 ;  /* 0x0000761000abb816 */ /* 0x000fe200000000ab */
[----:B-1----:R-:W-:Y:S03]  /*6be0*/  @UP0 UIMAD.WIDE UR6, UR4, 0x4, UR6 ;  /* 0x00000004040608a5 */ /* 0x002fe6000f8e0206 */
[----:B------:R-:W1:Y:S03]  /*6bf0*/  @!UP0 LDCU UR4, c[0x0][0x880] ;  /* 0x00011000ff0487ac */ /* 0x000e660008000800 */
[----:B------:R-:W-:Y:S01]  /*6c00*/  IMAD.U32 R2, RZ, RZ, UR6 ;  /* 0x00000006ff027e24 */ /* 0x000fe2000f8e00ff */
[----:B------:R-:W-:Y:S05]  /*6c10*/  MOV R3, UR7 ;  /* 0x0000000700037c02 */ /* 0x000fea0008000f00 */
[----:B-----5:R2:W5:Y:S02]  /*6c20*/  @P3 LDG.E R81, desc[UR46][R2.64] ;  /* 0x0000002e02513981 */ /* 0x020564000c1e1900 */
[----:B-12---:R-:W-:Y:S02]  /*6c30*/  @!P3 IMAD.U32 R81, RZ, RZ, UR4 ;  /* 0x00000004ff51be24 */ /* 0x006fe4000f8e00ff */
.L_x_131:
[----:B------:R-:W-:Y:S05]  /*6c40*/  @!P4 BRA `(.L_x_132) ;  /* 0x000000000020c947 */ /* 0x000fea0003800000 */
[----:B------:R-:W-:Y:S04]  /*6c50*/  ISETP.NE.U32.AND P3, PT, R164, RZ, PT ;  /* 0x000000ffa400720c */ /* 0x000fe80003f65070 */
[----:B------:R-:W-:Y:S11]  /*6c60*/  ISETP.NE.AND.EX P3, PT, R165, RZ, PT, P3 ;  /* 0x000000ffa500720c */ /* 0x000ff60003f65330 */
[----:B------:R-:W-:Y:S02]  /*6c70*/  @!UPT UIADD3 URZ, UPT, UPT, URZ, URZ, URZ ;  /* 0x000000fffffff290 */ /* 0x000fe4000fffe0ff */
[----:B------:R-:W1:Y:S01]  /*6c80*/  @P3 LDC.64 R2, c[0x0][0x8a8] ;  /* 0x00022a00ff023b82 */ /* 0x000e620000000a00 */
[----:B------:R-:W-:Y:S04]  /*6c90*/  @P3 IMAD R0, R166, UR36, RZ ;  /* 0x00000024a6003c24 */ /* 0x000fe8000f8e02ff */
[----:B-1----:R-:W-:Y:S05]  /*6ca0*/  @P3 IMAD.WIDE R2, R0, 0x4, R2 ;  /* 0x0000000400023825 */ /* 0x002fea00078e0202 */
[----:B-----5:R1:W5:Y:S02]  /*6cb0*/  @P3 LDG.E R78, desc[UR46][R2.64] ;  /* 0x0000002e024e3981 */ /* 0x020364000c1e1900 */
[----:B-1----:R-:W2:Y:S02]  /*6cc0*/  @!P3 LDC R78, c[0x0][0x8a0] ;  /* 0x00022800ff4ebb82 */ /* 0x002ea40000000800 */
.L_x_132:
[----:B-----5:R-:W-:Y:S01]  /*6cd0*/  FSETP.NEU.AND P4, PT, R81, RZ, PT ;  /* 0x000000ff5100720b */ /* 0x020fe20003f8d000 */
[----:B------:R-:W-:Y:S01]  /*6ce0*/  BSSY B1, `(.L_x_133) ;  /* 0x0000047000017945 */ /* 0x000fe20003800000 */
[----:B------:R-:W-:Y:S01]  /*6cf0*/  SEL R5, RZ, 0xffffffff, P2 ;  /* 0xffffffffff057807 */ /* 0x000fe20001000000 */
[----:B------:R-:W-:Y:S01]  /*6d00*/  IMAD.MOV.U32 R208, RZ, RZ, 0x1 ;  /* 0x00000001ffd07424 */ /* 0x000fe200078e00ff */
[----:B------:R-:W-:Y:S01]  /*6d10*/  LOP3.LUT P3, RZ, R171, 0xff, RZ, 0xc0, !PT ;  /* 0x000000ffabff7812 */ /* 0x000fe2000786c0ff */
[C---:B------:R-:W-:Y:S01]  /*6d20*/  IMAD R80, R76.reuse, 0x80, R79 ;  /* 0x000000804c507824 */ /* 0x040fe200078e024f */
[----:B------:R-:W-:Y:S02]  /*6d30*/  @P1 SEL R0, RZ, 0xffffffff, P4 ;  /* 0xffffffffff001807 */ /* 0x000fe40002000000 */
[----:B------:R-:W-:Y:S02]  /*6d40*/  CS2R R162, SRZ ;  /* 0x0000000000a27805 */ /* 0x000fe4000001ff00 */
[----:B------:R-:W-:Y:S02]  /*6d50*/  LEA R3, R181, UR49, 0x3 ;  /* 0x00000031b5037c11 */ /* 0x000fe4000f8e18ff */
[----:B------:R-:W-:Y:S02]  /*6d60*/  CS2R R160, SRZ ;  /* 0x0000000000a07805 */ /* 0x000fe4000001ff00 */
[----:B------:R-:W-:Y:S02]  /*6d70*/  @P0 SEL R0, R5, R0, !P3 ;  /* 0x0000000005000207 */ /* 0x000fe40005800000 */
[----:B------:R-:W-:Y:S02]  /*6d80*/  CS2R R158, SRZ ;  /* 0x00000000009e7805 */ /* 0x000fe4000001ff00 */
[----:B------:R-:W-:Y:S02]  /*6d90*/  LEA R195, R76, UR49, 0x3 ;  /* 0x000000314cc37c11 */ /* 0x000fe4000f8e18ff */
[----:B------:R-:W-:Y:S02]  /*6da0*/  CS2R R156, SRZ ;  /* 0x00000000009c7805 */ /* 0x000fe4000001ff00 */
[----:B------:R-:W-:Y:S02]  /*6db0*/  @P1 LOP3.LUT R0, R0, 0x1, RZ, 0xc0, !PT ;  /* 0x0000000100001812 */ /* 0x000fe400078ec0ff */
[----:B------:R-:W-:Y:S02]  /*6dc0*/  CS2R R154, SRZ ;  /* 0x00000000009a7805 */ /* 0x000fe4000001ff00 */
[----:B------:R-:W-:Y:S02]  /*6dd0*/  SHF.L.U32 R2, R183, 0x1f, RZ ;  /* 0x0000001fb7027819 */ /* 0x000fe400000006ff */
[----:B------:R-:W-:Y:S02]  /*6de0*/  CS2R R152, SRZ ;  /* 0x0000000000987805 */ /* 0x000fe4000001ff00 */
[----:B------:R-:W-:Y:S02]  /*6df0*/  ISETP.NE.U32.OR P6, PT, R0, 0x1, !P1 ;  /* 0x000000010000780c */ /* 0x000fe40004fc5470 */
[----:B------:R-:W-:Y:S02]  /*6e00*/  CS2R R150, SRZ ;  /* 0x0000000000967805 */ /* 0x000fe4000001ff00 */
[----:B------:R-:W-:Y:S02]  /*6e10*/  PLOP3.LUT P2, PT, PT, PT, UP1, 0x80, 0x8 ;  /* 0x000000000008781c */ /* 0x000fe40003f4f018 */
[----:B------:R-:W-:Y:S02]  /*6e20*/  CS2R R148, SRZ ;  /* 0x0000000000947805 */ /* 0x000fe4000001ff00 */
[----:B------:R-:W-:Y:S02]  /*6e30*/  SEL R0, RZ, 0xffffffff, P4 ;  /* 0xffffffffff007807 */ /* 0x000fe40002000000 */
[----:B------:R-:W-:Y:S03]  /*6e40*/  P2R R184, PR, RZ, 0x40 ;  /* 0x00000040ffb87803 */ /* 0x000fe60000000000 */
[----:B------:R-:W-:Y:S04]  /*6e50*/  @P6 SHF.L.U32 R4, R180, 0x1f, RZ ;  /* 0x0000001fb4046819 */ /* 0x000fe800000006ff */
[----:B------:R-:W-:Y:S01]  /*6e60*/  @P2 SEL R0, R5, R0, !P3 ;  /* 0x0000000005002207 */ /* 0x000fe20005800000 */
[----:B------:R-:W1:Y:S03]  /*6e70*/  @P6 SYNCS.PHASECHK.TRANS64.TRYWAIT P1, [R3+URZ+0x200], R4 ;  /* 0x00020004030065a7 */ /* 0x000e6600080211ff */
[----:B------:R-:W-:Y:S04]  /*6e80*/  LOP3.LUT R0, R0, 0x1, RZ, 0xc0, !PT ;  /* 0x0000000100007812 */ /* 0x000fe800078ec0ff */
[----:B------:R-:W-:Y:S04]  /*6e90*/  ISETP.NE.U32.AND P5, PT, R0, 0x1, PT ;  /* 0x000000010000780c */ /* 0x000fe80003fa5070 */
[----:B------:R-:W-:Y:S01]  /*6ea0*/  P2R R209, PR, RZ, 0x20 ;  /* 0x00000020ffd17803 */ /* 0x000fe20000000000 */
[----:B------:R3:W4:Y:S01]  /*6eb0*/  SYNCS.PHASECHK.TRANS64.TRYWAIT P0, [R195+URZ+0x250], R2 ;  /* 0x00025002c30075a7 */ /* 0x00072200080011ff */
[----:B-1----:R-:W-:Y:S01]  /*6ec0*/  @P6 SEL R208, RZ, 0x1, !P1 ;  /* 0x00000001ffd06807 */ /* 0x002fe20004800000 */
[----:B---3--:R-:W-:Y:S06]  /*6ed0*/  @!P6 BRA `(.L_x_134) ;  /* 0x00000000009ce947 */ /* 0x008fec0003800000 */
[----:B------:R-:W-:Y:S01]  /*6ee0*/  @P5 IMAD R6, R181, 0x2000, R190 ;  /* 0x00002000b5065824 */ /* 0x000fe200078e02be */
[----:B------:R-:W-:Y:S01]  /*6ef0*/  ISETP.NE.AND P1, PT, R208, RZ, PT ;  /* 0x000000ffd000720c */ /* 0x000fe20003f25270 */
[----:B------:R-:W-:Y:S01]  /*6f00*/  BSSY B0, `(.L_x_135) ;  /* 0x0000010000007945 */ /* 0x000fe20003800000 */
[----:B------:R-:W-:Y:S01]  /*6f10*/  CS2R R150, SRZ ;  /* 0x0000000000967805 */ /* 0x000fe2000001ff00 */
[--C-:B------:R-:W-:Y:S01]  /*6f20*/  @P5 IMAD R7, R191, -0x10, R6.reuse ;  /* 0xfffffff0bf075824 */ /* 0x100fe200078e0206 */
[----:B------:R-:W-:Y:S01]  /*6f30*/  CS2R R148, SRZ ;  /* 0x0000000000947805 */ /* 0x000fe2000001ff00 */
[----:B------:R-:W-:Y:S01]  /*6f40*/  @P5 IMAD R5, R189, -0x10, R6 ;  /* 0xfffffff0bd055824 */ /* 0x000fe200078e0206 */
[----:B------:R-:W-:Y:S01]  /*6f50*/  CS2R R158, SRZ ;  /* 0x00000000009e7805 */ /* 0x000fe2000001ff00 */
[----:B------:R-:W-:Y:S01]  /*6f60*/  @P5 IMAD R4, R188, 0x10, R7 ;  /* 0x00000010bc045824 */ /* 0x000fe200078e0207 */
[----:B------:R-:W-:Y:S02]  /*6f70*/  CS2R R156, SRZ ;  /* 0x00000000009c7805 */ /* 0x000fe4000001ff00 */
[----:B------:R-:W-:Y:S02]  /*6f80*/  CS2R R154, SRZ ;  /* 0x00000000009a7805 */ /* 0x000fe4000001ff00 */
[----:B------:R-:W-:Y:S02]  /*6f90*/  CS2R R152, SRZ ;  /* 0x0000000000987805 */ /* 0x000fe4000001ff00 */
[----:B------:R-:W-:Y:S02]  /*6fa0*/  CS2R R162, SRZ ;  /* 0x0000000000a27805 */ /* 0x000fe4000001ff00 */
[----:B------:R-:W-:Y:S01]  /*6fb0*/  CS2R R160, SRZ ;  /* 0x0000000000a07805 */ /* 0x000fe2000001ff00 */
[----:B------:R-:W-:Y:S06]  /*6fc0*/  @P1 BRA `(.L_x_136) ;  /* 0x00000000000c1947 */ /* 0x000fec0003800000 */
[----:B------:R-:W-:Y:S04]  /*6fd0*/  SHF.L.U32 R0, R180, 0x1f, RZ ;  /* 0x0000001fb4007819 */ /* 0x000fe800000006ff */
[----:B------:R-:W1:Y:S02]  /*6fe0*/  SYNCS.PHASECHK.TRANS64.TRYWAIT P1, [R3+URZ+0x200], R0 ;  /* 0x00020000030075a7 */ /* 0x000e6400080211ff */
[----:B-1----:R-:W-:Y:S05]  /*6ff0*/  @!P1 BRA `(.L_x_137) ;  /* 0x00000040000c9947 */ /* 0x002fea0003800000 */
.L_x_136:
[----:B------:R-:W-:Y:S05]  /*7000*/  BSYNC B0 ;  /* 0x0000000000007941 */ /* 0x000fea0003800000 */
.L_x_135:
[----:B------:R-:W-:Y:S01]  /*7010*/  ISETP.NE.AND P1, PT, R209, RZ, PT ;  /* 0x000000ffd100720c */ /* 0x000fe20003f25270 */
[----:B-1----:R-:W-:Y:S02]  /*7020*/  VIADD R3, R3, 0x210 ;  /* 0x0000021003037836 */ /* 0x002fe40000000000 */
[----:B------:R-:W-:Y:S02]  /*7030*/  IMAD.U32 R0, RZ, RZ, UR37 ;  /* 0x00000025ff007e24 */ /* 0x000fe4000f8e00ff */
[----:B------:R-:W-:Y:S03]  /*7040*/  VIADD R181, R181, 0x1 ;  /* 0x00000001b5b57836 */ /* 0x000fe60000000000 */
[----:B------:R-:W-:Y:S05]  /*7050*/  PRMT R0, R0, 0x654, R3 ;  /* 0x0000065400007816 */ /* 0x000fea0000000003 */
[----:B------:R1:W3:Y:S04]  /*7060*/  @P1 LDS.128 R148, [R6] ;  /* 0x0000000006941984 */ /* 0x0002e80000000c00 */
[----:B------:R1:W1:Y:S04]  /*7070*/  @P1 LDS.128 R156, [R5+0x20] ;  /* 0x00002000059c1984 */ /* 0x0002680000000c00 */
[----:B------:R1:W1:Y:S04]  /*7080*/  @P1 LDS.128 R152, [R7+0x10] ;  /* 0x0000100007981984 */ /* 0x0002680000000c00 */
[----:B------:R1:W1:Y:S01]  /*7090*/  @P1 LDS.128 R160, [R4+0x10] ;  /* 0x0000100004a01984 */ /* 0x0002620000000c00 */
[C---:B------:R-:W-:Y:S01]  /*70a0*/  ISETP.NE.AND P1, PT, R181.reuse, 0x2, PT ;  /* 0x00000002b500780c */ /* 0x040fe20003f25270 */
[----:B------:R-:W-:Y:S01]  /*70b0*/  @!PT LDS RZ, [RZ] ;  /* 0x00000000fffff984 */ /* 0x000fe20000000800 */
[----:B------:R-:W-:Y:S01]  /*70c0*/  @!PT LDS RZ, [RZ] ;  /* 0x00000000fffff984 */ /* 0x000fe20000000800 */
[----:B------:R-:W-:Y:S01]  /*70d0*/  @!PT LDS RZ, [RZ] ;  /* 0x00000000fffff984 */ /* 0x000fe20000000800 */
[----:B------:R-:W-:Y:S01]  /*70e0*/  @!PT LDS RZ, [RZ] ;  /* 0x00000000fffff984 */ /* 0x000fe20000000800 */
[----:B------:R5:W-:Y:S06]  /*70f0*/  MEMBAR.ALL.CTA ;  /* 0x0000000000007992 */ /* 0x000bec0000008000 */
[----:B-----5:R-:W5:Y:S01]  /*7100*/  FENCE.VIEW.ASYNC.S ;  /* 0x00000000000073c6 */ /* 0x020f620000000000 */
[----:B------:R-:W-:Y:S02]  /*7110*/  SEL R3, RZ, 0x1, P1 ;  /* 0x00000001ff037807 */ /* 0x000fe40000800000 */
[----:B------:R-:W-:Y:S02]  /*7120*/  SEL R181, R181, RZ, P1 ;  /* 0x000000ffb5b57207 */ /* 0x000fe40000800000 */
[----:B------:R-:W-:Y:S01]  /*7130*/  LOP3.LUT R180, R180, R3, RZ, 0x3c, !PT ;  /* 0x00000003b4b47212 */ /* 0x000fe200078e3cff */
[----:B-----5:R1:W-:Y:S06]  /*7140*/  SYNCS.ARRIVE.TRANS64.RED.A1T0 RZ, [R0+URZ], RZ ;  /* 0x000000ff00ff79a7 */ /* 0x0203ec00081004ff */
.L_x_134:
[----:B------:R-:W-:Y:S05]  /*7150*/  BSYNC B1 ;  /* 0x0000000000017941 */ /* 0x000fea0003800000 */
.L_x_133:
[----:B-1----:R-:W-:Y:S04]  /*7160*/  SHF.R.U32.HI R0, RZ, 0x15, R80 ;  /* 0x00000015ff007819 */ /* 0x002fe80000011650 */
[----:B------:R-:W-:Y:S01]  /*7170*/  LOP3.LUT P1, RZ, R0, 0x3, R173, 0x48, !PT ;  /* 0x0000000300ff7812 */ /* 0x000fe200078248ad */
[----:B------:R-:W-:Y:S01]  /*7180*/  @!UPT UIADD3 URZ, UPT, UPT, URZ, URZ, URZ ;  /* 0x000000fffffff290 */ /* 0x000fe2000fffe0ff */
[----:B----4-:R-:W-:Y:S11]  /*7190*/  @P0 BRA `(.L_x_138) ;  /* 0x0000000000080947 */ /* 0x010ff60003800000 */
[----:B------:R-:W1:Y:S02]  /*71a0*/  SYNCS.PHASECHK.TRANS64.TRYWAIT P0, [R195+URZ+0x250], R2 ;  /* 0x00025002c30075a7 */ /* 0x000e6400080011ff */
[----:B-1----:R-:W-:Y:S05]  /*71b0*/  @!P0 BRA `(.L_x_139) ;  /* 0x0000003c00b08947 */ /* 0x002fea0003800000 */
.L_x_138:
[----:B------:R-:W-:Y:S04]  /*71c0*/  BSSY.RECONVERGENT B6, `(.L_x_140) ;  /* 0x0000012000067945 */ /* 0x000fe80003800200 */
[----:B------:R-:W-:Y:S05]  /*71d0*/  @!P1 BRA `(.L_x_141) ;  /* 0x0000000000409947 */ /* 0x000fea0003800000 */
[----:B------:R-:W4:Y:S01]  /*71e0*/  LDCU.64 UR8, c[0x4][0x70] ;  /* 0x01000e00ff0877ac */ /* 0x000f220008000a00 */
[----:B------:R-:W-:Y:S01]  /*71f0*/  MOV R3, 0x0 ;  /* 0x0000000000037802 */ /* 0x000fe20000000f00 */
[----:B------:R-:W-:Y:S02]  /*7200*/  HFMA2 R12, -RZ, RZ, 0, 5.9604644775390625e-08 ;  /* 0x00000001ff0c7431 */ /* 0x000fe400000001ff */
[----:B------:R-:W-:Y:S02]  /*7210*/  IMAD.MOV.U32 R8, RZ, RZ, 0x192 ;  /* 0x00000192ff087424 */ /* 0x000fe400078e00ff */
[----:B------:R-:W-:Y:S01]  /*7220*/  IMAD.MOV.U32 R13, RZ, RZ, RZ ;  /* 0x000000ffff0d7224 */ /* 0x000fe200078e00ff */
[----:B------:R-:W5:Y:S01]  /*7230*/  LDCU.64 UR6, c[0x4][0x78] ;  /* 0x01000f00ff0677ac */ /* 0x000f620008000a00 */
[----:B-1----:R-:W1:Y:S01]  /*7240*/  LDC.64 R2, c[0x4][R3] ;  /* 0x0100000003027b82 */ /* 0x002e620000000a00 */
[----:B------:R-:W2:Y:S01]  /*7250*/  LDCU.64 UR4, c[0x4][0x10] ;  /* 0x01000200ff0477ac */ /* 0x000ea20008000a00 */
[----:B----4-:R-:W-:Y:S01]  /*7260*/  MOV R5, UR9 ;  /* 0x0000000900057c02 */ /* 0x010fe20008000f00 */
[----:B------:R-:W-:Y:S01]  /*7270*/  IMAD.U32 R4, RZ, RZ, UR8 ;  /* 0x00000008ff047e24 */ /* 0x000fe2000f8e00ff */
[----:B-----5:R-:W-:Y:S01]  /*7280*/  MOV R7, UR7 ;  /* 0x0000000700077c02 */ /* 0x020fe20008000f00 */
[----:B------:R-:W-:Y:S01]  /*7290*/  IMAD.U32 R6, RZ, RZ, UR6 ;  /* 0x00000006ff067e24 */ /* 0x000fe2000f8e00ff */
[----:B--2---:R-:W-:Y:S01]  /*72a0*/  MOV R11, UR5 ;  /* 0x00000005000b7c02 */ /* 0x004fe20008000f00 */
[----:B------:R-:W-:Y:S02]  /*72b0*/  IMAD.U32 R10, RZ, RZ, UR4 ;  /* 0x00000004ff0a7e24 */ /* 0x000fe4000f8e00ff */
[----:B------:R-:W-:Y:S07]  /*72c0*/  LEPC R20, `(.L_x_141) ;  /* 0x000000001014794e */ /* 0x000fee0000000000 */
[----:B-1-3--:R-:W-:Y:S05]  /*72d0*/  CALL.ABS.NOINC R2 ;  /* 0x0000000002007343 */ /* 0x00afea0003c00000 */
.L_x_141:
[----:B------:R-:W-:Y:S05]  /*72e0*/  BSYNC.RECONVERGENT B6 ;  /* 0x0000000000067941 */ /* 0x000fea0003800200 */
.L_x_140:
[-C--:B---3--:R-:W-:Y:S01]  /*72f0*/  F2FP.F16.E4M3.UNPACK_B R83, R148.reuse ;  /* 0x00000094ff53723e */ /* 0x088fe200020006ff */
[----:B------:R-:W-:Y:S05]  /*7300*/  WARPSYNC.ALL ;  /* 0x0000000000007948 */ /* 0x000fea0003800000 */
[----:B------:R-:W-:Y:S01]  /*7310*/  R2UR UR4, R80 ;  /* 0x00000000500472ca */ /* 0x000fe200000e0000 */
[--C-:B------:R-:W-:Y:S01]  /*7320*/  HADD2.F32 R82, -RZ, R83.reuse.H0_H0 ;  /* 0x20000053ff527230 */ /* 0x100fe20000004100 */
[----:B------:R-:W-:Y:S01]  /*7330*/  F2FP.F16.E4M3.UNPACK_B R85, R148.H1 ;  /* 0x00000094ff55723e */ /* 0x000fe200030006ff */
[----:B------:R-:W-:Y:S01]  /*7340*/  HADD2.F32 R83, -RZ, R83.H1_H1 ;  /* 0x30000053ff537230 */ /* 0x000fe20000004100 */
[-C--:B------:R-:W-:Y:S01]  /*7350*/  F2FP.F16.E4M3.UNPACK_B R87, R149.reuse ;  /* 0x00000095ff57723e */ /* 0x080fe200020006ff */
[----:B------:R-:W-:Y:S01]  /*7360*/  BSSY.RECONVERGENT B0, `(.L_x_142) ;  /* 0x000011d000007945 */ /* 0x000fe20003800200 */
[----:B------:R-:W-:Y:S01]  /*7370*/  F2FP.F16.E4M3.UNPACK_B R89, R149.H1 ;  /* 0x00000095ff59723e */ /* 0x000fe200030006ff */
[----:B------:R-:W-:Y:S01]  /*7380*/  HADD2.F32 R84, -RZ, R85.H0_H0 ;  /* 0x20000055ff547230 */ /* 0x000fe20000004100 */
[-C--:B------:R-:W-:Y:S01]  /*7390*/  F2FP.F16.E4M3.UNPACK_B R91, R150.reuse ;  /* 0x00000096ff5b723e */ /* 0x080fe200020006ff */
[----:B------:R-:W-:Y:S01]  /*73a0*/  HADD2.F32 R88, -RZ, R87.H1_H1 ;  /* 0x30000057ff587230 */ /* 0x000fe20000004100 */
[----:B------:R-:W-:Y:S01]  /*73b0*/  F2FP.F16.E4M3.UNPACK_B R93, R150.H1 ;  /* 0x00000096ff5d723e */ /* 0x000fe200030006ff */
[----:B------:R-:W-:Y:S01]  /*73c0*/  HADD2.F32 R86, -RZ, R85.H1_H1 ;  /* 0x30000055ff567230 */ /* 0x000fe20000004100 */
[-C--:B------:R-:W-:Y:S01]  /*73d0*/  F2FP.F16.E4M3.UNPACK_B R95, R151.reuse ;  /* 0x00000097ff5f723e */ /* 0x080fe200020006ff */
[----:B------:R-:W2:Y:S01]  /*73e0*/  LDTM.x64 R4, tmem[UR4] ;  /* 0x00000004000479ee */ /* 0x000ea20008340000 */
[----:B------:R-:W-:Y:S01]  /*73f0*/  F2FP.F16.E4M3.UNPACK_B R97, R151.H1 ;  /* 0x00000097ff61723e */ /* 0x000fe200030006ff */
[----:B------:R-:W-:Y:S01]  /*7400*/  HADD2.F32 R85, -RZ, R87.H0_H0 ;  /* 0x20000057ff557230 */ /* 0x000fe20000004100 */
[-C--:B------:R-:W-:Y:S01]  /*7410*/  F2FP.F16.E4M3.UNPACK_B R99, R152.reuse ;  /* 0x00000098ff63723e */ /* 0x080fe200020006ff */
[----:B------:R-:W-:Y:S01]  /*7420*/  HADD2.F32 R87, -RZ, R89.H0_H0 ;  /* 0x20000059ff577230 */ /* 0x000fe20000004100 */
[----:B------:R-:W-:Y:S01]  /*7430*/  F2FP.F16.E4M3.UNPACK_B R101, R152.H1 ;  /* 0x00000098ff65723e */ /* 0x000fe200030006ff */
[----:B------:R-:W-:Y:S01]  /*7440*/  HADD2.F32 R92, -RZ, R91.H1_H1 ;  /* 0x3000005bff5c7230 */ /* 0x000fe20000004100 */
[----:B------:R-:W-:Y:S01]  /*7450*/  ISETP.NE.AND P6, PT, R184, RZ, PT ;  /* 0x000000ffb800720c */ /* 0x000fe20003fc5270 */
[----:B------:R-:W-:Y:S01]  /*7460*/  HADD2.F32 R96, -RZ, R95.H1_H1 ;  /* 0x3000005fff607230 */ /* 0x000fe20000004100 */
[----:B------:R-:W-:Y:S01]  /*7470*/  SHF.L.U32 R211, R176, 0x4, RZ ;  /* 0x00000004b0d37819 */ /* 0x000fe200000006ff */
[----:B------:R-:W-:Y:S01]  /*7480*/  HADD2.F32 R100, -RZ, R99.H1_H1 ;  /* 0x30000063ff647230 */ /* 0x000fe20000004100 */
[----:B------:R-:W-:Y:S01]  /*7490*/  SHF.L.U32 R217, R175, 0x4, RZ ;  /* 0x00000004afd97819 */ /* 0x000fe200000006ff */
[----:B------:R-:W-:Y:S01]  /*74a0*/  HADD2.F32 R90, -RZ, R89.H1_H1 ;  /* 0x30000059ff5a7230 */ /* 0x000fe20000004100 */
[C---:B------:R-:W-:Y:S01]  /*74b0*/  IADD3 R197, PT, PT, R190.reuse, R211, RZ ;  /* 0x000000d3bec57210 */ /* 0x040fe20007ffe0ff */
[----:B------:R-:W-:Y:S01]  /*74c0*/  HADD2.F32 R89, -RZ, R91.H0_H0 ;  /* 0x2000005bff597230 */ /* 0x000fe20000004100 */
[----:B------:R-:W-:Y:S01]  /*74d0*/  IADD3 R199, PT, PT, R190, R217, RZ ;  /* 0x000000d9bec77210 */ /* 0x000fe20007ffe0ff */
[--C-:B------:R-:W-:Y:S01]  /*74e0*/  HADD2.F32 R91, -RZ, R93.reuse.H0_H0 ;  /* 0x2000005dff5b7230 */ /* 0x100fe20000004100 */
[----:B------:R-:W-:Y:S01]  /*74f0*/  SHF.L.U32 R210, R188, 0x4, RZ ;  /* 0x00000004bcd27819 */ /* 0x000fe200000006ff */
[----:B------:R-:W-:Y:S01]  /*7500*/  HADD2.F32 R94, -RZ, R93.H1_H1 ;  /* 0x3000005dff5e7230 */ /* 0x000fe20000004100 */
[----:B------:R-:W-:Y:S01]  /*7510*/  F2FP.F16.E4M3.UNPACK_B R103, R153 ;  /* 0x00000099ff67723e */ /* 0x000fe200020006ff */
[----:B------:R-:W-:Y:S01]  /*7520*/  HADD2.F32 R93, -RZ, R95.H0_H0 ;  /* 0x2000005fff5d7230 */ /* 0x000fe20000004100 */
[----:B------:R-:W-:Y:S01]  /*7530*/  IADD3 R198, PT, PT, R210, R197, RZ ;  /* 0x000000c5d2c67210 */ /* 0x000fe20007ffe0ff */
[----:B------:R-:W-:Y:S01]  /*7540*/  HADD2.F32 R95, -RZ, R97.H0_H0 ;  /* 0x20000061ff5f7230 */ /* 0x000fe20000004100 */
[----:B------:R-:W-:Y:S01]  /*7550*/  F2FP.F16.E4M3.UNPACK_B R105, R153.H1 ;  /* 0x00000099ff69723e */ /* 0x000fe200030006ff */
[C---:B--2---:R-:W-:Y:S01]  /*7560*/  FMUL R0, R78.reuse, R4 ;  /* 0x000000044e007220 */ /* 0x044fe20000400000 */
[C---:B-1----:R-:W-:Y:S01]  /*7570*/  FMUL R2, R78.reuse, R5 ;  /* 0x000000054e027220 */ /* 0x042fe20000400000 */
[C---:B------:R-:W-:Y:S01]  /*7580*/  FMUL R4, R78.reuse, R8 ;  /* 0x000000084e047220 */ /* 0x040fe20000400000 */
[C---:B------:R-:W-:Y:S01]  /*7590*/  FMUL R5, R78.reuse, R9 ;  /* 0x000000094e057220 */ /* 0x040fe20000400000 */
[C---:B------:R-:W-:Y:S01]  /*75a0*/  FFMA R0, R81.reuse, R82, R0 ;  /* 0x0000005251007223 */ /* 0x040fe20000000000 */
[C---:B------:R-:W-:Y:S01]  /*75b0*/  FFMA R2, R81.reuse, R83, R2 ;  /* 0x0000005351027223 */ /* 0x040fe20000000002 */
[C---:B------:R-:W-:Y:S01]  /*75c0*/  FMUL R8, R78.reuse, R12 ;  /* 0x0000000c4e087220 */ /* 0x040fe20000400000 */
[C---:B------:R-:W-:Y:S01]  /*75d0*/  FMUL R9, R78.reuse, R13 ;  /* 0x0000000d4e097220 */ /* 0x040fe20000400000 */
[C---:B------:R-:W-:Y:S01]  /*75e0*/  FMUL R12, R78.reuse, R16 ;  /* 0x000000104e0c7220 */ /* 0x040fe20000400000 */
[C---:B------:R-:W-:Y:S01]  /*75f0*/  FMUL R13, R78.reuse, R17 ;  /* 0x000000114e0d7220 */ /* 0x040fe20000400000 */
[C---:B------:R-:W-:Y:S01]  /*7600*/  FMUL R16, R78.reuse, R20 ;  /* 0x000000144e107220 */ /* 0x040fe20000400000 */
[C---:B------:R-:W-:Y:S01]  /*7610*/  FMUL R17, R78.reuse, R21 ;  /* 0x000000154e117220 */ /* 0x040fe20000400000 */
[----:B------:R-:W-:Y:S02]  /*7620*/  HADD2.F32 R104, -RZ, R103.H1_H1 ;  /* 0x30000067ff687230 */ /* 0x000fe40000004100 */
[C---:B------:R-:W-:Y:S01]  /*7630*/  FMUL R20, R78.reuse, R24 ;  /* 0x000000184e147220 */ /* 0x040fe20000400000 */
[C---:B------:R-:W-:Y:S01]  /*7640*/  FMUL R21, R78.reuse, R25 ;  /* 0x000000194e157220 */ /* 0x040fe20000400000 */
[C---:B------:R-:W-:Y:S01]  /*7650*/  FMUL R24, R78.reuse, R28 ;  /* 0x0000001c4e187220 */ /* 0x040fe20000400000 */
[C---:B------:R-:W-:Y:S01]  /*7660*/  FMUL R25, R78.reuse, R29 ;  /* 0x0000001d4e197220 */ /* 0x040fe20000400000 */
[C---:B------:R-:W-:Y:S01]  /*7670*/  FMUL R28, R78.reuse, R32 ;  /* 0x000000204e1c7220 */ /* 0x040fe20000400000 */
[C---:B------:R-:W-:Y:S01]  /*7680*/  FMUL R29, R78.reuse, R33 ;  /* 0x000000214e1d7220 */ /* 0x040fe20000400000 */
[C---:B------:R-:W-:Y:S01]  /*7690*/  FMUL R32, R78.reuse, R36 ;  /* 0x000000244e207220 */ /* 0x040fe20000400000 */
[----:B------:R-:W-:Y:S01]  /*76a0*/  F2FP.F16.E4M3.UNPACK_B R107, R154 ;  /* 0x0000009aff6b723e */ /* 0x000fe200020006ff */
[C---:B------:R-:W-:Y:S01]  /*76b0*/  FMUL R33, R78.reuse, R37 ;  /* 0x000000254e217220 */ /* 0x040fe20000400000 */
[C---:B------:R-:W-:Y:S01]  /*76c0*/  FMUL R36, R78.reuse, R40 ;  /* 0x000000284e247220 */ /* 0x040fe20000400000 */
[----:B------:R-:W-:Y:S01]  /*76d0*/  F2FP.F16.E4M3.UNPACK_B R109, R154.H1 ;  /* 0x0000009aff6d723e */ /* 0x000fe200030006ff */
[C---:B------:R-:W-:Y:S01]  /*76e0*/  FMUL R37, R78.reuse, R41 ;  /* 0x000000294e257220 */ /* 0x040fe20000400000 */
[----:B------:R-:W-:Y:S02]  /*76f0*/  HADD2.F32 R108, -RZ, R107.H1_H1 ;  /* 0x3000006bff6c7230 */ /* 0x000fe40000004100 */
        /* <DEDUP_REMOVED lines=26> */
[C---:B------:R-:W-:Y:S01]  /*78a0*/  FFMA R3, R81.reuse, R84, R3 ;  /* 0x0000005451037223 */ /* 0x040fe20000000003 */
[C---:B------:R-:W-:Y:S01]  /*78b0*/  FFMA R7, R81.reuse, R86, R7 ;  /* 0x0000005651077223 */ /* 0x040fe20000000007 */
[----:B------:R-:W-:Y:S01]  /*78c0*/  F2FP.F16.E4M3.UNPACK_B R127, R159 ;  /* 0x0000009fff7f723e */ /* 0x000fe200020006ff */
[C---:B------:R-:W-:Y:S01]  /*78d0*/  FFMA R4, R81.reuse, R85, R4 ;  /* 0x0000005551047223 */ /* 0x040fe20000000004 */
[C---:B------:R-:W-:Y:S01]  /*78e0*/  FFMA R5, R81.reuse, R88, R5 ;  /* 0x0000005851057223 */ /* 0x040fe20000000005 */
[----:B------:R-:W-:Y:S01]  /*78f0*/  F2FP.F16.E4M3.UNPACK_B R129, R159.H1 ;  /* 0x0000009fff81723e */ /* 0x000fe200030006ff */
[----:B------:R-:W-:Y:S01]  /*7900*/  FFMA R6, R81, R87, R6 ;  /* 0x0000005751067223 */ /* 0x000fe20000000006 */
[----:B------:R-:W-:Y:S01]  /*7910*/  F2FP.SATFINITE.E4M3.F32.PACK_AB_MERGE_C R185, R7, R3, RZ ;  /* 0x0000000307b9723e */ /* 0x000fe200048070ff */
[----:B------:R-:W-:Y:S02]  /*7920*/  HADD2.F32 R124, -RZ, R123.H1_H1 ;  /* 0x3000007bff7c7230 */ /* 0x000fe40000004100 */
[----:B------:R-:W-:Y:S01]  /*7930*/  FMUL R11, R78, R11 ;  /* 0x0000000b4e0b7220 */ /* 0x000fe20000400000 */
[----:B------:R-:W-:Y:S01]  /*7940*/  HADD2.F32 R128, -RZ, R127.H1_H1 ;  /* 0x3000007fff807230 */ /* 0x000fe20000004100 */
[----:B------:R-:W-:Y:S01]  /*7950*/  F2FP.SATFINITE.E4M3.F32.PACK_AB_MERGE_C R184, R2, R0, R185 ;  /* 0x0000000002b8723e */ /* 0x000fe200048070b9 */
[C---:B------:R-:W-:Y:S01]  /*7960*/  FMUL R10, R78.reuse, R14 ;  /* 0x0000000e4e0a7220 */ /* 0x040fe20000400000 */
[C---:B------:R-:W-:Y:S01]  /*7970*/  FFMA R11, R81.reuse, R90, R11 ;  /* 0x0000005a510b7223 */ /* 0x040fe2000000000b */
[C---:B------:R-:W-:Y:S01]  /*7980*/  FFMA R8, R81.reuse, R89, R8 ;  /* 0x0000005951087223 */ /* 0x040fe20000000008 */
[----:B------:R-:W-:Y:S01]  /*7990*/  FFMA R9, R81, R92, R9 ;  /* 0x0000005c51097223 */ /* 0x000fe20000000009 */
[----:B------:R-:W-:Y:S01]  /*79a0*/  F2FP.F16.E4M3.UNPACK_B R131, R160 ;  /* 0x000000a0ff83723e */ /* 0x000fe200020006ff */
[----:B------:R-:W-:Y:S01]  /*79b0*/  HADD2.F32 R98, -RZ, R97.H1_H1 ;  /* 0x30000061ff627230 */ /* 0x000fe20000004100 */
[----:B------:R-:W-:Y:S01]  /*79c0*/  F2FP.SATFINITE.E4M3.F32.PACK_AB_MERGE_C R186, R11, R6, RZ ;  /* 0x000000060bba723e */ /* 0x000fe200048070ff */
[----:B------:R-:W-:Y:S01]  /*79d0*/  FFMA R10, R81, R91, R10 ;  /* 0x0000005b510a7223 */ /* 0x000fe2000000000a */
[----:B------:R-:W-:Y:S02]  /*79e0*/  HADD2.F32 R97, -RZ, R99.H0_H0 ;  /* 0x20000063ff617230 */ /* 0x000fe40000004100 */
[C---:B------:R-:W-:Y:S01]  /*79f0*/  FMUL R15, R78.reuse, R15 ;  /* 0x0000000f4e0f7220 */ /* 0x040fe20000400000 */
[----:B------:R-:W-:Y:S01]  /*7a00*/  F2FP.SATFINITE.E4M3.F32.PACK_AB_MERGE_C R185, R5, R4, R186 ;  /* 0x0000000405b9723e */ /* 0x000fe200048070ba */
[----:B------:R-:W-:Y:S02]  /*7a10*/  HADD2.F32 R132, -RZ, R131.H1_H1 ;  /* 0x30000083ff847230 */ /* 0x000fe40000004100 */
[C---:B------:R-:W-:Y:S01]  /*7a20*/  FMUL R14, R78.reuse, R18 ;  /* 0x000000124e0e7220 */ /* 0x040fe20000400000 */
[C---:B------:R-:W-:Y:S01]  /*7a30*/  FFMA R15, R81.reuse, R94, R15 ;  /* 0x0000005e510f7223 */ /* 0x040fe2000000000f */
[C---:B------:R-:W-:Y:S01]  /*7a40*/  FFMA R12, R81.reuse, R93, R12 ;  /* 0x0000005d510c7223 */ /* 0x040fe2000000000c */
[----:B------:R-:W-:Y:S01]  /*7a50*/  FFMA R13, R81, R96, R13 ;  /* 0x00000060510d7223 */ /* 0x000fe2000000000d */
[----:B------:R-:W-:Y:S01]  /*7a60*/  F2FP.F16.E4M3.UNPACK_B R133, R160.H1 ;  /* 0x000000a0ff85723e */ /* 0x000fe200030006ff */
[--C-:B------:R-:W-:Y:S01]  /*7a70*/  HADD2.F32 R99, -RZ, R101.reuse.H0_H0 ;  /* 0x20000065ff637230 */ /* 0x100fe20000004100 */
[----:B------:R-:W-:Y:S01]  /*7a80*/  F2FP.SATFINITE.E4M3.F32.PACK_AB_MERGE_C R186, R15, R10, RZ ;  /* 0x0000000a0fba723e */ /* 0x000fe200048070ff */
[----:B------:R-:W-:Y:S01]  /*7a90*/  FFMA R14, R81, R95, R14 ;  /* 0x0000005f510e7223 */ /* 0x000fe2000000000e */
[C---:B------:R-:W-:Y:S01]  /*7aa0*/  FMUL R19, R78.reuse, R19 ;  /* 0x000000134e137220 */ /* 0x040fe20000400000 */
[----:B------:R-:W-:Y:S01]  /*7ab0*/  HADD2.F32 R102, -RZ, R101.H1_H1 ;  /* 0x30000065ff667230 */ /* 0x000fe20000004100 */
[----:B------:R-:W-:Y:S01]  /*7ac0*/  F2FP.SATFINITE.E4M3.F32.PACK_AB_MERGE_C R186, R9, R8, R186 ;  /* 0x0000000809ba723e */ /* 0x000fe200048070ba */
[----:B------:R-:W-:Y:S02]  /*7ad0*/  HADD2.F32 R101, -RZ, R103.H0_H0 ;  /* 0x20000067ff657230 */ /* 0x000fe40000004100 */
[C---:B------:R-:W-:Y:S01]  /*7ae0*/  FFMA R19, R81.reuse, R98, R19 ;  /* 0x0000006251137223 */ /* 0x040fe20000000013 */
[C---:B------:R-:W-:Y:S01]  /*7af0*/  FFMA R16, R81.reuse, R97, R16 ;  /* 0x0000006151107223 */ /* 0x040fe20000000010 */
[----:B------:R-:W-:Y:S01]  /*7b00*/  FFMA R17, R81, R100, R17 ;  /* 0x0000006451117223 */ /* 0x000fe20000000011 */
[C---:B------:R-:W-:Y:S01]  /*7b10*/  FMUL R18, R78.reuse, R22 ;  /* 0x000000164e127220 */ /* 0x040fe20000400000 */
[----:B------:R-:W-:Y:S01]  /*7b20*/  F2FP.F16.E4M3.UNPACK_B R135, R161 ;  /* 0x000000a1ff87723e */ /* 0x000fe200020006ff */
        /* <DEDUP_REMOVED lines=10> */
[----:B------:R1:W-:Y:S01]  /*7bd0*/  STS.128 [R172+UR49+0x4400], R184 ;  /* 0x004400b8ac007988 */ /* 0x0003e20008000c31 */
[----:B------:R-:W-:Y:S01]  /*7be0*/  HADD2.F32 R136, -RZ, R135.H1_H1 ;  /* 0x30000087ff887230 */ /* 0x000fe20000004100 */
[----:B------:R-:W-:Y:S01]  /*7bf0*/  F2FP.SATFINITE.E4M3.F32.PACK_AB_MERGE_C R200, R23, R18, RZ ;  /* 0x0000001217c8723e */ /* 0x000fe200048070ff */
[C---:B------:R-:W-:Y:S01]  /*7c00*/  FMUL R22, R78.reuse, R26 ;  /* 0x0000001a4e167220 */ /* 0x040fe20000400000 */
[C---:B------:R-:W-:Y:S01]  /*7c10*/  FMUL R27, R78.reuse, R27 ;  /* 0x0000001b4e1b7220 */ /* 0x040fe20000400000 */
[--C-:B------:R-:W-:Y:S01]  /*7c20*/  HADD2.F32 R107, -RZ, R109.reuse.H0_H0 ;  /* 0x2000006dff6b7230 */ /* 0x100fe20000004100 */
[----:B------:R-:W-:Y:S01]  /*7c30*/  F2FP.SATFINITE.E4M3.F32.PACK_AB_MERGE_C R200, R17, R16, R200 ;  /* 0x0000001011c8723e */ /* 0x000fe200048070c8 */
[C---:B------:R-:W-:Y:S01]  /*7c40*/  FFMA R22, R81.reuse, R103, R22 ;  /* 0x0000006751167223 */ /* 0x040fe20000000016 */
[C---:B------:R-:W-:Y:S01]  /*7c50*/  FFMA R27, R81.reuse, R106, R27 ;  /* 0x0000006a511b7223 */ /* 0x040fe2000000001b */
[C---:B------:R-:W-:Y:S01]  /*7c60*/  FFMA R24, R81.reuse, R105, R24 ;  /* 0x0000006951187223 */ /* 0x040fe20000000018 */
[----:B------:R-:W-:Y:S01]  /*7c70*/  F2FP.F16.E4M3.UNPACK_B R137, R161.H1 ;  /* 0x000000a1ff89723e */ /* 0x000fe200030006ff */
[----:B------:R-:W-:Y:S02]  /*7c80*/  HADD2.F32 R110, -RZ, R109.H1_H1 ;  /* 0x3000006dff6e7230 */ /* 0x000fe40000004100 */
[----:B------:R-:W-:Y:S01]  /*7c90*/  FFMA R25, R81, R108, R25 ;  /* 0x0000006c51197223 */ /* 0x000fe20000000019 */
[----:B------:R-:W-:Y:S01]  /*7ca0*/  F2FP.SATFINITE.E4M3.F32.PACK_AB_MERGE_C R201, R27, R22, RZ ;  /* 0x000000161bc9723e */ /* 0x000fe200048070ff */
[----:B------:R-:W-:Y:S02]  /*7cb0*/  HADD2.F32 R109, -RZ, R111.H0_H0 ;  /* 0x2000006fff6d7230 */ /* 0x000fe40000004100 */
[C---:B------:R-:W-:Y:S01]  /*7cc0*/  FMUL R26, R78.reuse, R30 ;  /* 0x0000001e4e1a7220 */ /* 0x040fe20000400000 */
[C---:B------:R-:W-:Y:S01]  /*7cd0*/  FMUL R31, R78.reuse, R31 ;  /* 0x0000001f4e1f7220 */ /* 0x040fe20000400000 */
[--C-:B------:R-:W-:Y:S01]  /*7ce0*/  HADD2.F32 R111, -RZ, R113.reuse.H0_H0 ;  /* 0x20000071ff6f7230 */ /* 0x100fe20000004100 */
[----:B------:R-:W-:Y:S01]  /*7cf0*/  F2FP.SATFINITE.E4M3.F32.PACK_AB_MERGE_C R201, R21, R20, R201 ;  /* 0x0000001415c9723e */ /* 0x000fe200048070c9 */
[C---:B------:R-:W-:Y:S01]  /*7d00*/  FFMA R26, R81.reuse, R107, R26 ;  /* 0x0000006b511a7223 */ /* 0x040fe2000000001a */
[C---:B------:R-:W-:Y:S01]  /*7d10*/  FFMA R31, R81.reuse, R110, R31 ;  /* 0x0000006e511f7223 */ /* 0x040fe2000000001f */
[C---:B------:R-:W-:Y:S01]  /*7d20*/  FFMA R28, R81.reuse, R109, R28 ;  /* 0x0000006d511c7223 */ /* 0x040fe2000000001c */
[----:B------:R-:W-:Y:S01]  /*7d30*/  F2FP.F16.E4M3.UNPACK_B R139, R162 ;  /* 0x000000a2ff8b723e */ /* 0x000fe200020006ff */
[----:B------:R-:W-:Y:S02]  /*7d40*/  HADD2.F32 R114, -RZ, R113.H1_H1 ;  /* 0x30000071ff727230 */ /* 0x000fe40000004100 */
[----:B------:R-:W-:Y:S01]  /*7d50*/  FFMA R29, R81, R112, R29 ;  /* 0x00000070511d7223 */ /* 0x000fe2000000001d */
[----:B------:R-:W-:Y:S01]  /*7d60*/  F2FP.SATFINITE.E4M3.F32.PACK_AB_MERGE_C R202, R31, R26, RZ ;  /* 0x0000001a1fca723e */ /* 0x000fe200048070ff */
[----:B------:R-:W-:Y:S02]  /*7d70*/  HADD2.F32 R113, -RZ, R115.H0_H0 ;  /* 0x20000073ff717230 */ /* 0x000fe40000004100 */
[C---:B------:R-:W-:Y:S01]  /*7d80*/  FMUL R30, R78.reuse, R34 ;  /* 0x000000224e1e7220 */ /* 0x040fe20000400000 */
[----:B------:R-:W-:Y:S01]  /*7d90*/  HADD2.F32 R140, -RZ, R139.H1_H1 ;  /* 0x3000008bff8c7230 */ /* 0x000fe20000004100 */
[----:B------:R-:W-:Y:S01]  /*7da0*/  F2FP.SATFINITE.E4M3.F32.PACK_AB_MERGE_C R202, R25, R24, R202 ;  /* 0x0000001819ca723e */ /* 0x000fe200048070ca */
[C---:B------:R-:W-:Y:S01]  /*7db0*/  FMUL R35, R78.reuse, R35 ;  /* 0x000000234e237220 */ /* 0x040fe20000400000 */
[--C-:B------:R-:W-:Y:S02]  /*7dc0*/  HADD2.F32 R115, -RZ, R117.reuse.H0_H0 ;  /* 0x20000075ff737230 */ /* 0x100fe40000004100 */
[C---:B------:R-:W-:Y:S01]  /*7dd0*/  FFMA R30, R81.reuse, R111, R30 ;  /* 0x0000006f511e7223 */ /* 0x040fe2000000001e */
[----:B------:R-:W-:Y:S02]  /*7de0*/  HADD2.F32 R118, -RZ, R117.H1_H1 ;  /* 0x30000075ff767230 */ /* 0x000fe40000004100 */
[C---:B------:R-:W-:Y:S01]  /*7df0*/  FFMA R35, R81.reuse, R114, R35 ;  /* 0x0000007251237223 */ /* 0x040fe20000000023 */
[C---:B------:R-:W-:Y:S01]  /*7e00*/  FFMA R32, R81.reuse, R113, R32 ;  /* 0x0000007151207223 */ /* 0x040fe20000000020 */
[----:B------:R-:W-:Y:S01]  /*7e10*/  F2FP.F16.E4M3.UNPACK_B R141, R162.H1 ;  /* 0x000000a2ff8d723e */ /* 0x000fe200030006ff */
[----:B------:R-:W-:Y:S01]  /*7e20*/  FFMA R33, R81, R116, R33 ;  /* 0x0000007451217223 */ /* 0x000fe20000000021 */
[----:B------:R-:W-:Y:S01]  /*7e30*/  HADD2.F32 R117, -RZ, R119.H0_H0 ;  /* 0x20000077ff757230 */ /* 0x000fe20000004100 */
        /* <DEDUP_REMOVED lines=9> */
[----:B------:R1:W-:Y:S01]  /*7ed0*/  STS.128 [R197+0x4010], R200 ;  /* 0x004010c8c5007388 */ /* 0x0003e20000000c00 */
[----:B------:R-:W-:Y:S01]  /*7ee0*/  FFMA R37, R81, R120, R37 ;  /* 0x0000007851257223 */ /* 0x000fe20000000025 */
[----:B------:R-:W-:Y:S01]  /*7ef0*/  F2FP.SATFINITE.E4M3.F32.PACK_AB_MERGE_C R204, R39, R34, RZ ;  /* 0x0000002227cc723e */ /* 0x000fe200048070ff */
[----:B------:R-:W-:Y:S02]  /*7f00*/  HADD2.F32 R122, -RZ, R121.H1_H1 ;  /* 0x30000079ff7a7230 */ /* 0x000fe40000004100 */
[C---:B------:R-:W-:Y:S01]  /*7f10*/  FMUL R38, R78.reuse, R42 ;  /* 0x0000002a4e267220 */ /* 0x040fe20000400000 */
[----:B------:R-:W-:Y:S01]  /*7f20*/  HADD2.F32 R121, -RZ, R123.H0_H0 ;  /* 0x2000007bff797230 */ /* 0x000fe20000004100 */
[----:B------:R-:W-:Y:S01]  /*7f30*/  F2FP.SATFINITE.E4M3.F32.PACK_AB_MERGE_C R204, R33, R32, R204 ;  /* 0x0000002021cc723e */ /* 0x000fe200048070cc */
[----:B------:R-:W-:Y:S02]  /*7f40*/  HADD2.F32 R144, -RZ, R143.H1_H1 ;  /* 0x3000008fff907230 */ /* 0x000fe40000004100 */
[C---:B------:R-:W-:Y:S01]  /*7f50*/  FFMA R38, R81.reuse, R119, R38 ;  /* 0x0000007751267223 */ /* 0x040fe20000000026 */
[C---:B------:R-:W-:Y:S01]  /*7f60*/  FMUL R43, R78.reuse, R43 ;  /* 0x0000002b4e2b7220 */ /* 0x040fe20000400000 */
[--C-:B------:R-:W-:Y:S02]  /*7f70*/  HADD2.F32 R123, -RZ, R125.reuse.H0_H0 ;  /* 0x2000007dff7b7230 */ /* 0x100fe40000004100 */
[C---:B------:R-:W-:Y:S01]  /*7f80*/  FMUL R42, R78.reuse, R46 ;  /* 0x0000002e4e2a7220 */ /* 0x040fe20000400000 */
[----:B------:R-:W-:Y:S02]  /*7f90*/  HADD2.F32 R126, -RZ, R125.H1_H1 ;  /* 0x3000007dff7e7230 */ /* 0x000fe40000004100 */
[C---:B------:R-:W-:Y:S01]  /*7fa0*/  FFMA R43, R81.reuse, R122, R43 ;  /* 0x0000007a512b7223 */ /* 0x040fe2000000002b */
[----:B------:R-:W-:Y:S01]  /*7fb0*/  F2FP.F16.E4M3.UNPACK_B R145, R163.H1 ;  /* 0x000000a3ff91723e */ /* 0x000fe200030006ff */
[C---:B------:R-:W-:Y:S01]  /*7fc0*/  FFMA R40, R81.reuse, R121, R40 ;  /* 0x0000007951287223 */ /* 0x040fe20000000028 */
[----:B------:R-:W-:Y:S01]  /*7fd0*/  FFMA R41, R81, R124, R41 ;  /* 0x0000007c51297223 */ /* 0x000fe20000000029 */
[----:B------:R-:W-:Y:S01]  /*7fe0*/  ISETP.NE.AND P0, PT, R193, RZ, PT ;  /* 0x000000ffc100720c */ /* 0x000fe20003f05270 */
[----:B------:R-:W-:Y:S01]  /*7ff0*/  HADD2.F32 R125, -RZ, R127.H0_H0 ;  /* 0x2000007fff7d7230 */ /* 0x000fe20000004100 */
[----:B------:R-:W-:Y:S01]  /*8000*/  F2FP.SATFINITE.E4M3.F32.PACK_AB_MERGE_C R205, R43, R38, RZ ;  /* 0x000000262bcd723e */ /* 0x000fe200048070ff */
[----:B------:R-:W-:Y:S01]  /*8010*/  FFMA R42, R81, R123, R42 ;  /* 0x0000007b512a7223 */ /* 0x000fe2000000002a */
[C---:B------:R-:W-:Y:S01]  /*8020*/  FMUL R47, R78.reuse, R47 ;  /* 0x0000002f4e2f7220 */ /* 0x040fe20000400000 */
[--C-:B------:R-:W-:Y:S01]  /*8030*/  HADD2.F32 R127, -RZ, R129.reuse.H0_H0 ;  /* 0x20000081ff7f7230 */ /* 0x100fe20000004100 */
[----:B------:R-:W-:Y:S01]  /*8040*/  F2FP.SATFINITE.E4M3.F32.PACK_AB_MERGE_C R205, R37, R36, R205 ;  /* 0x0000002425cd723e */ /* 0x000fe200048070cd */
[----:B------:R-:W-:Y:S02]  /*8050*/  HADD2.F32 R130, -RZ, R129.H1_H1 ;  /* 0x30000081ff827230 */ /* 0x000fe40000004100 */
[C---:B------:R-:W-:Y:S01]  /*8060*/  FFMA R47, R81.reuse, R126, R47 ;  /* 0x0000007e512f7223 */ /* 0x040fe2000000002f */
[C---:B------:R-:W-:Y:S01]  /*8070*/  FFMA R44, R81.reuse, R125, R44 ;  /* 0x0000007d512c7223 */ /* 0x040fe2000000002c */
[C---:B------:R-:W-:Y:S01]  /*8080*/  FFMA R45, R81.reuse, R128, R45 ;  /* 0x00000080512d7223 */ /* 0x040fe2000000002d */
[----:B------:R-:W-:Y:S02]  /*8090*/  HADD2.F32 R129, -RZ, R131.H0_H0 ;  /* 0x20000083ff817230 */ /* 0x000fe40000004100 */
[C---:B------:R-:W-:Y:S01]  /*80a0*/  FMUL R46, R78.reuse, R50 ;  /* 0x000000324e2e7220 */ /* 0x040fe20000400000 */
[C---:B------:R-:W-:Y:S01]  /*80b0*/  FMUL R51, R78.reuse, R51 ;  /* 0x000000334e337220 */ /* 0x040fe20000400000 */
[--C-:B------:R-:W-:Y:S02]  /*80c0*/  HADD2.F32 R131, -RZ, R133.reuse.H0_H0 ;  /* 0x20000085ff837230 */ /* 0x100fe40000004100 */
[C---:B------:R-:W-:Y:S01]  /*80d0*/  FMUL R50, R78.reuse, R54 ;  /* 0x000000364e327220 */ /* 0x040fe20000400000 */
[C---:B------:R-:W-:Y:S01]  /*80e0*/  FFMA R46, R81.reuse, R127, R46 ;  /* 0x0000007f512e7223 */ /* 0x040fe2000000002e */
[----:B------:R-:W-:Y:S02]  /*80f0*/  HADD2.F32 R134, -RZ, R133.H1_H1 ;  /* 0x30000085ff867230 */ /* 0x000fe40000004100 */
[C---:B------:R-:W-:Y:S01]  /*8100*/  FFMA R51, R81.reuse, R130, R51 ;  /* 0x0000008251337223 */ /* 0x040fe20000000033 */
[----:B------:R-:W-:Y:S02]  /*8110*/  HADD2.F32 R133, -RZ, R135.H0_H0 ;  /* 0x20000087ff857230 */ /* 0x000fe40000004100 */
[C---:B------:R-:W-:Y:S01]  /*8120*/  FMUL R55, R78.reuse, R55 ;  /* 0x000000374e377220 */ /* 0x040fe20000400000 */
[C---:B------:R-:W-:Y:S01]  /*8130*/  FFMA R48, R81.reuse, R129, R48 ;  /* 0x0000008151307223 */ /* 0x040fe20000000030 */
[C---:B------:R-:W-:Y:S01]  /*8140*/  FFMA R49, R81.reuse, R132, R49 ;  /* 0x0000008451317223 */ /* 0x040fe20000000031 */
[--C-:B------:R-:W-:Y:S02]  /*8150*/  HADD2.F32 R135, -RZ, R137.reuse.H0_H0 ;  /* 0x20000089ff877230 */ /* 0x100fe40000004100 */
[C---:B------:R-:W-:Y:S01]  /*8160*/  FFMA R50, R81.reuse, R131, R50 ;  /* 0x0000008351327223 */ /* 0x040fe20000000032 */
[----:B------:R-:W-:Y:S02]  /*8170*/  HADD2.F32 R138, -RZ, R137.H1_H1 ;  /* 0x30000089ff8a7230 */ /* 0x000fe40000004100 */
[C---:B------:R-:W-:Y:S01]  /*8180*/  FMUL R54, R78.reuse, R58 ;  /* 0x0000003a4e367220 */ /* 0x040fe20000400000 */
[----:B------:R-:W-:Y:S02]  /*8190*/  HADD2.F32 R137, -RZ, R139.H0_H0 ;  /* 0x2000008bff897230 */ /* 0x000fe40000004100 */
[C---:B------:R-:W-:Y:S01]  /*81a0*/  FFMA R55, R81.reuse, R134, R55 ;  /* 0x0000008651377223 */ /* 0x040fe20000000037 */
        /* <DEDUP_REMOVED lines=16> */
[----:B------:R-:W-:Y:S01]  /*82b0*/  FFMA R63, R81, R142, R63 ;  /* 0x0000008e513f7223 */ /* 0x000fe2000000003f */
[----:B------:R-:W-:Y:S01]  /*82c0*/  FMUL R67, R78, R67 ;  /* 0x000000434e437220 */ /* 0x000fe20000400000 */
[----:B------:R-:W-:Y:S01]  /*82d0*/  F2FP.SATFINITE.E4M3.F32.PACK_AB_MERGE_C R206, R47, R42, RZ ;  /* 0x0000002a2fce723e */ /* 0x000fe200048070ff */
[----:B------:R-:W-:Y:S01]  /*82e0*/  FFMA R60, R81, R141, R60 ;  /* 0x0000008d513c7223 */ /* 0x000fe2000000003c */
[----:B------:R-:W-:Y:S01]  /*82f0*/  F2FP.SATFINITE.E4M3.F32.PACK_AB_MERGE_C R207, R51, R46, RZ ;  /* 0x0000002e33cf723e */ /* 0x000fe200048070ff */
[C---:B------:R-:W-:Y:S01]  /*8300*/  FFMA R61, R81.reuse, R144, R61 ;  /* 0x00000090513d7223 */ /* 0x040fe2000000003d */
[C---:B------:R-:W-:Y:S01]  /*8310*/  FFMA R62, R81.reuse, R143, R62 ;  /* 0x0000008f513e7223 */ /* 0x040fe2000000003e */
[----:B------:R-:W-:Y:S01]  /*8320*/  FFMA R67, R81, R146, R67 ;  /* 0x0000009251437223 */ /* 0x000fe20000000043 */
[----:B------:R-:W-:Y:S02]  /*8330*/  F2FP.SATFINITE.E4M3.F32.PACK_AB_MERGE_C R206, R41, R40, R206 ;  /* 0x0000002829ce723e */ /* 0x000fe400048070ce */
[----:B------:R-:W-:Y:S02]  /*8340*/  F2FP.SATFINITE.E4M3.F32.PACK_AB_MERGE_C R207, R45, R44, R207 ;  /* 0x0000002c2dcf723e */ /* 0x000fe400048070cf */
[----:B------:R-:W-:Y:S02]  /*8350*/  F2FP.SATFINITE.E4M3.F32.PACK_AB_MERGE_C R212, R55, R50, RZ ;  /* 0x0000003237d4723e */ /* 0x000fe400048070ff */
[----:B------:R-:W-:Y:S01]  /*8360*/  F2FP.SATFINITE.E4M3.F32.PACK_AB_MERGE_C R213, R59, R54, RZ ;  /* 0x000000363bd5723e */ /* 0x000fe200048070ff */
[----:B------:R1:W-:Y:S01]  /*8370*/  STS.128 [R199+0x4020], R204 ;  /* 0x004020ccc7007388 */ /* 0x0003e20000000c00 */
[----:B------:R-:W-:Y:S02]  /*8380*/  F2FP.SATFINITE.E4M3.F32.PACK_AB_MERGE_C R214, R63, R58, RZ ;  /* 0x0000003a3fd6723e */ /* 0x000fe400048070ff */
[----:B------:R-:W-:Y:S02]  /*8390*/  F2FP.SATFINITE.E4M3.F32.PACK_AB_MERGE_C R215, R67, R62, RZ ;  /* 0x0000003e43d7723e */ /* 0x000fe400048070ff */
[----:B------:R-:W-:Y:S02]  /*83a0*/  F2FP.SATFINITE.E4M3.F32.PACK_AB_MERGE_C R212, R49, R48, R212 ;  /* 0x0000003031d4723e */ /* 0x000fe400048070d4 */
[----:B------:R-:W-:Y:S02]  /*83b0*/  F2FP.SATFINITE.E4M3.F32.PACK_AB_MERGE_C R213, R53, R52, R213 ;  /* 0x0000003435d5723e */ /* 0x000fe400048070d5 */
[----:B------:R-:W-:Y:S02]  /*83c0*/  F2FP.SATFINITE.E4M3.F32.PACK_AB_MERGE_C R214, R57, R56, R214 ;  /* 0x0000003839d6723e */ /* 0x000fe400048070d6 */
[----:B------:R-:W-:Y:S02]  /*83d0*/  F2FP.SATFINITE.E4M3.F32.PACK_AB_MERGE_C R215, R61, R60, R215 ;  /* 0x0000003c3dd7723e */ /* 0x000fe400048070d7 */
[----:B------:R-:W-:Y:S02]  /*83e0*/  LEA R216, R181, UR49, 0x3 ;  /* 0x00000031b5d87c11 */ /* 0x000fe4000f8e18ff */
[----:B------:R-:W-:Y:S01]  /*83f0*/  @P6 SHF.L.U32 R219, R180, 0x1f, RZ ;  /* 0x0000001fb4db6819 */ /* 0x000fe200000006ff */
[----:B------:R1:W-:Y:S01]  /*8400*/  STS.128 [R198+0x4010], R212 ;  /* 0x004010d4c6007388 */ /* 0x0003e20000000c00 */
[----:B------:R-:W-:Y:S01]  /*8410*/  @!PT LDS RZ, [RZ] ;  /* 0x00000000fffff984 */ /* 0x000fe20000000800 */
[----:B------:R-:W-:Y:S01]  /*8420*/  @!PT LDS RZ, [RZ] ;  /* 0x00000000fffff984 */ /* 0x000fe20000000800 */
[----:B------:R-:W-:Y:S01]  /*8430*/  @!PT LDS RZ, [RZ] ;  /* 0x00000000fffff984 */ /* 0x000fe20000000800 */
[----:B------:R-:W-:Y:S01]  /*8440*/  @!PT LDS RZ, [RZ] ;  /* 0x00000000fffff984 */ /* 0x000fe20000000800 */
[----:B------:R2:W-:Y:S07]  /*8450*/  MEMBAR.ALL.CTA ;  /* 0x0000000000007992 */ /* 0x0005ee0000008000 */
[----:B--2---:R-:W2:Y:S02]  /*8460*/  FENCE.VIEW.ASYNC.S ;  /* 0x00000000000073c6 */ /* 0x004ea40000000000 */
[----:B--2---:R-:W-:Y:S06]  /*8470*/  BAR.SYNC.DEFER_BLOCKING 0x1, 0x80 ;  /* 0x0042000000007b1d */ /* 0x004fec0000010000 */
[----:B------:R-:W-:Y:S05]  /*8480*/  @P0 BRA `(.L_x_143) ;  /* 0x0000000000280947 */ /* 0x000fea0003800000 */
[----:B------:R-:W-:Y:S02]  /*8490*/  UIADD3 UR4, UPT, UPT, UR49, 0x4400, URZ ;  /* 0x0000440031047890 */ /* 0x000fe4000fffe0ff */
[----:B------:R-:W-:Y:S01]  /*84a0*/  UIADD3 UR6, UP0, UPT, UR52, 0x680, URZ ;  /* 0x0000068034067890 */ /* 0x000fe2000ff1e0ff */
[----:B------:R-:W-:Y:S03]  /*84b0*/  UMOV UR43, UR36 ;  /* 0x00000024002b7c82 */ /* 0x000fe60008000000 */
[----:B------:R-:W-:Y:S01]  /*84c0*/  MOV R192, UR4 ;  /* 0x0000000400c07c02 */ /* 0x000fe20008000f00 */
[----:B------:R-:W-:Y:S03]  /*84d0*/  UIADD3.X UR7, UPT, UPT, URZ, UR53, URZ, UP0, !UPT ;  /* 0x00000035ff077290 */ /* 0x000fe600087fe4ff */
[----:B------:R-:W-:Y:S11]  /*84e0*/  R2UR UR40, R192 ;  /* 0x00000000c02872ca */ /* 0x000ff600000e0000 */
[----:B------:R-:W-:Y:S02]  /*84f0*/  @!UPT UIADD3 URZ, UPT, UPT, URZ, URZ, URZ ;  /* 0x000000fffffff290 */ /* 0x000fe4000fffe0ff */
[----:B------:R2:W-:Y:S01]  /*8500*/  UTMASTG.3D [UR40], [UR6] ;  /* 0x00000028060073b5 */ /* 0x0005e20008010000 */
[----:B------:R0:W-:Y:S01]  /*8510*/  UTMACMDFLUSH ;  /* 0x00000000000079b7 */ /* 0x0001e20000000000 */
[----:B--2---:R-:W-:Y:S04]  /*8520*/  DEPBAR.LE SB0, 0x1 ;  /* 0x000080400000791a */ /* 0x004fe80000000000 */
.L_x_143:
[----:B------:R-:W-:Y:S05]  /*8530*/  BSYNC.RECONVERGENT B0 ;  /* 0x0000000000007941 */ /* 0x000fea0003800200 */
.L_x_142:
[----:B------:R-:W-:Y:S06]  /*8540*/  BAR.SYNC.DEFER_BLOCKING 0x1, 0x80 ;  /* 0x0042000000007b1d */ /* 0x000fec0000010000 */
[----:B------:R-:W2:Y:S01]  /*8550*/  @P6 SYNCS.PHASECHK.TRANS64.TRYWAIT P0, [R216+URZ+0x200], R219 ;  /* 0x000200dbd80065a7 */ /* 0x000ea200080011ff */
[----:B------:R-:W-:Y:S01]  /*8560*/  BSSY B1, `(.L_x_144) ;  /* 0x0000023000017945 */ /* 0x000fe20003800000 */
[----:B--2---:R-:W-:Y:S03]  /*8570*/  @P6 SEL R208, RZ, 0x1, !P0 ;  /* 0x00000001ffd06807 */ /* 0x004fe60004000000 */
[----:B------:R-:W-:Y:S05]  /*8580*/  @!P6 BRA `(.L_x_145) ;  /* 0x000000000080e947 */ /* 0x000fea0003800000 */
[----:B------:R-:W-:Y:S01]  /*8590*/  ISETP.NE.AND P1, PT, R209, RZ, PT ;  /* 0x000000ffd100720c */ /* 0x000fe20003f25270 */
[----:B------:R-:W-:Y:S01]  /*85a0*/  BSSY B0, `(.L_x_146) ;  /* 0x000000a000007945 */ /* 0x000fe20003800000 */
[----:B------:R-:W-:Y:S11]  /*85b0*/  ISETP.NE.AND P0, PT, R208, RZ, PT ;  /* 0x000000ffd000720c */ /* 0x000ff60003f05270 */
[----:B------:R-:W-:Y:S04]  /*85c0*/  @P1 IMAD R0, R181, 0x2000, R190 ;  /* 0x00002000b5001824 */ /* 0x000fe800078e02be */
[C---:B------:R-:W-:Y:S01]  /*85d0*/  @P1 IMAD.IADD R211, R0.reuse, 0x1, R211 ;  /* 0x0000000100d31824 */ /* 0x040fe200078e02d3 */
[----:B------:R-:W-:Y:S03]  /*85e0*/  @P1 IADD3 R217, PT, PT, R0, R217, RZ ;  /* 0x000000d900d91210 */ /* 0x000fe60007ffe0ff */
[----:B------:R-:W-:Y:S01]  /*85f0*/  @P1 IMAD.IADD R210, R210, 0x1, R211 ;  /* 0x00000001d2d21824 */ /* 0x000fe200078e02d3 */
[----:B------:R-:W-:Y:S06]  /*8600*/  @P0 BRA `(.L_x_147) ;  /* 0x00000000000c0947 */ /* 0x000fec0003800000 */
[----:B------:R-:W-:Y:S04]  /*8610*/  SHF.L.U32 R3, R180, 0x1f, RZ ;  /* 0x0000001fb4037819 */ /* 0x000fe800000006ff */
[----:B------:R-:W2:Y:S02]  /*8620*/  SYNCS.PHASECHK.TRANS64.TRYWAIT P0, [R216+URZ+0x200], R3 ;  /* 0x00020003d80075a7 */ /* 0x000ea400080011ff */
[----:B--2---:R-:W-:Y:S05]  /*8630*/  @!P0 BRA `(.L_x_148) ;  /* 0x0000002800a48947 */ /* 0x004fea0003800000 */
.L_x_147:
[----:B------:R-:W-:Y:S05]  /*8640*/  BSYNC B0 ;  /* 0x0000000000007941 */ /* 0x000fea0003800000 */
.L_x_146:
[----:B------:R-:W-:Y:S01]  /*8650*/  ISETP.NE.AND P0, PT, R209, RZ, PT ;  /* 0x000000ffd100720c */ /* 0x000fe20003f05270 */
[----:B--2---:R-:W-:Y:S02]  /*8660*/  VIADD R3, R216, 0x210 ;  /* 0x00000210d8037836 */ /* 0x004fe40000000000 */
[----:B------:R-:W-:Y:S02]  /*8670*/  IMAD.U32 R2, RZ, RZ, UR37 ;  /* 0x00000025ff027e24 */ /* 0x000fe4000f8e00ff */
[----:B------:R-:W-:Y:S03]  /*8680*/  VIADD R181, R181, 0x1 ;  /* 0x00000001b5b57836 */ /* 0x000fe60000000000 */
[----:B------:R-:W-:Y:S05]  /*8690*/  PRMT R2, R2, 0x654, R3 ;  /* 0x0000065402027816 */ /* 0x000fea0000000003 */
[----:B------:R2:W3:Y:S04]  /*86a0*/  @P0 LDS.128 R148, [R0] ;  /* 0x0000000000940984 */ /* 0x0004e80000000c00 */
[----:B------:R2:W4:Y:S04]  /*86b0*/  @P0 LDS.128 R152, [R211+0x10] ;  /* 0x00001000d3980984 */ /* 0x0005280000000c00 */
        /* <DEDUP_REMOVED lines=13> */
.L_x_145:
[----:B------:R-:W-:Y:S05]  /*8790*/  BSYNC B1 ;  /* 0x0000000000017941 */ /* 0x000fea0003800000 */
.L_x_144:
[----:B--2---:R-:W-:Y:S05]  /*87a0*/  VIADD R0, R80, 0x40 ;  /* 0x0000004050007836 */ /* 0x004fea0000000000 */
[----:B------:R-:W-:Y:S04]  /*87b0*/  SHF.R.U32.HI R0, RZ, 0x15, R0 ;  /* 0x00000015ff007819 */ /* 0x000fe80000011600 */
[----:B------:R-:W-:Y:S11]  /*87c0*/  LOP3.LUT P0, RZ, R0, 0x3, R173, 0x48, !PT ;  /* 0x0000000300ff7812 */ /* 0x000ff600078048ad */
[----:B------:R-:W-:Y:S02]  /*87d0*/  @!UPT UIADD3 URZ, UPT, UPT, URZ, URZ, URZ ;  /* 0x000000fffffff290 */ /* 0x000fe4000fffe0ff */
[----:B------:R-:W-:Y:S05]  /*87e0*/  @!P0 BRA `(.L_x_149) ;  /* 0x0000000000408947 */ /* 0x000fea0003800000 */
[----:B------:R-:W2:Y:S01]  /*87f0*/  LDCU.64 UR8, c[0x4][0x70] ;  /* 0x01000e00ff0877ac */ /* 0x000ea20008000a00 */
[----:B------:R-:W-:Y:S01]  /*8800*/  MOV R3, 0x0 ;  /* 0x0000000000037802 */ /* 0x000fe20000000f00 */
[----:B------:R-:W-:Y:S02]  /*8810*/  HFMA2 R12, -RZ, RZ, 0, 5.9604644775390625e-08 ;  /* 0x00000001ff0c7431 */ /* 0x000fe400000001ff */
[----:B------:R-:W-:Y:S02]  /*8820*/  IMAD.MOV.U32 R8, RZ, RZ, 0x192 ;  /* 0x00000192ff087424 */ /* 0x000fe400078e00ff */
[----:B------:R-:W-:Y:S01]  /*8830*/  IMAD.MOV.U32 R13, RZ, RZ, RZ ;  /* 0x000000ffff0d7224 */ /* 0x000fe200078e00ff */
[----:B------:R-:W5:Y:S01]  /*8840*/  LDCU.64 UR6, c[0x4][0x78] ;  /* 0x01000f00ff0677ac */ /* 0x000f620008000a00 */
[----:B------:R-:W1:Y:S01]  /*8850*/  LDC.64 R2, c[0x4][R3] ;  /* 0x0100000003027b82 */ /* 0x000e620000000a00 */
[----:B------:R-:W3:Y:S01]  /*8860*/  LDCU.64 UR4, c[0x4][0x10] ;  /* 0x01000200ff0477ac */ /* 0x000ee20008000a00 */
[----:B--2---:R-:W-:Y:S01]  /*8870*/  MOV R5, UR9 ;  /* 0x0000000900057c02 */ /* 0x004fe20008000f00 */
[----:B------:R-:W-:Y:S01]  /*8880*/  IMAD.U32 R4, RZ, RZ, UR8 ;  /* 0x00000008ff047e24 */ /* 0x000fe2000f8e00ff */
[----:B-----5:R-:W-:Y:S01]  /*8890*/  MOV R7, UR7 ;  /* 0x0000000700077c02 */ /* 0x020fe20008000f00 */
[----:B------:R-:W-:Y:S01]  /*88a0*/  IMAD.U32 R6, RZ, RZ, UR6 ;  /* 0x00000006ff067e24 */ /* 0x000fe2000f8e00ff */
[----:B---3--:R-:W-:Y:S01]  /*88b0*/  MOV R11, UR5 ;  /* 0x00000005000b7c02 */ /* 0x008fe20008000f00 */
[----:B------:R-:W-:Y:S02]  /*88c0*/  IMAD.U32 R10, RZ, RZ, UR4 ;  /* 0x00000004ff0a7e24 */ /* 0x000fe4000f8e00ff */
[----:B------:R-:W-:Y:S07]  /*88d0*/  LEPC R20, `(.L_x_149) ;  /* 0x000000001014794e */ /* 0x000fee0000000000 */
[----:B-1--4-:R-:W-:Y:S05]  /*88e0*/  CALL.ABS.NOINC R2 ;  /* 0x0000000002007343 */ /* 0x012fea0003c00000 */
.L_x_149:
[----:B------:R-:W-:Y:S01]  /*88f0*/  ISETP.NE.AND P0, PT, R193, RZ, PT ;  /* 0x000000ffc100720c */ /* 0x000fe20003f05270 */
[----:B------:R-:W-:Y:S05]  /*8900*/  WARPSYNC.ALL ;  /* 0x0000000000007948 */ /* 0x000fea0003800000 */
[----:B------:R-:W-:Y:S01]  /*8910*/  R2UR UR4, R80 ;  /* 0x00000000500472ca */ /* 0x000fe200000e0000 */
[----:B------:R-:W-:Y:S01]  /*8920*/  BSSY.RECONVERGENT B0, `(.L_x_150) ;  /* 0x000011c000007945 */ /* 0x000fe20003800200 */
[----:B---3--:R-:W-:Y:S02]  /*8930*/  F2FP.F16.E4M3.UNPACK_B R11, R149 ;  /* 0x00000095ff0b723e */ /* 0x008fe400020006ff */
[----:B------:R-:W-:Y:S02]  /*8940*/  F2FP.F16.E4M3.UNPACK_B R10, R150 ;  /* 0x00000096ff0a723e */ /* 0x000fe400020006ff */
[----:B------:R-:W-:Y:S01]  /*8950*/  F2FP.F16.E4M3.UNPACK_B R9, R151 ;  /* 0x00000097ff09723e */ /* 0x000fe200020006ff */
[--C-:B------:R-:W-:Y:S01]  /*8960*/  HADD2.F32 R83, -RZ, R11.reuse.H0_H0 ;  /* 0x2000000bff537230 */ /* 0x100fe20000004100 */
[----:B----4-:R-:W-:Y:S01]  /*8970*/  F2FP.F16.E4M3.UNPACK_B R8, R152 ;  /* 0x00000098ff08723e */ /* 0x010fe200020006ff */
[----:B------:R-:W-:Y:S01]  /*8980*/  HADD2.F32 R84, -RZ, R11.H1_H1 ;  /* 0x3000000bff547230 */ /* 0x000fe20000004100 */
[----:B------:R-:W-:Y:S01]  /*8990*/  F2FP.F16.E4M3.UNPACK_B R7, R153 ;  /* 0x00000099ff07723e */ /* 0x000fe200020006ff */
[--C-:B------:R-:W-:Y:S01]  /*89a0*/  HADD2.F32 R87, -RZ, R10.reuse.H0_H0 ;  /* 0x2000000aff577230 */ /* 0x100fe20000004100 */
[----:B------:R-:W-:Y:S01]  /*89b0*/  F2FP.F16.E4M3.UNPACK_B R6, R154 ;  /* 0x0000009aff06723e */ /* 0x000fe200020006ff */
[----:B------:R-:W-:Y:S01]  /*89c0*/  HADD2.F32 R88, -RZ, R10.H1_H1 ;  /* 0x3000000aff587230 */ /* 0x000fe20000004100 */
[----:B------:R-:W-:Y:S01]  /*89d0*/  F2FP.F16.E4M3.UNPACK_B R5, R155 ;  /* 0x0000009bff05723e */ /* 0x000fe200020006ff */
[--C-:B------:R-:W-:Y:S01]  /*89e0*/  HADD2.F32 R91, -RZ, R9.reuse.H0_H0 ;  /* 0x20000009ff5b7230 */ /* 0x100fe20000004100 */
[----:B-1----:R-:W-:Y:S01]  /*89f0*/  F2FP.F16.E4M3.UNPACK_B R4, R156 ;  /* 0x0000009cff04723e */ /* 0x002fe200020006ff */
[----:B------:R-:W-:Y:S01]  /*8a00*/  HADD2.F32 R93, -RZ, R9.H1_H1 ;  /* 0x30000009ff5d7230 */ /* 0x000fe20000004100 */
[-C--:B------:R-:W-:Y:S01]  /*8a10*/  F2FP.F16.E4M3.UNPACK_B R2, R148.reuse ;  /* 0x00000094ff02723e */ /* 0x080fe200020006ff */
[--C-:B------:R-:W-:Y:S01]  /*8a20*/  HADD2.F32 R94, -RZ, R8.reuse.H0_H0 ;  /* 0x20000008ff5e7230 */ /* 0x100fe20000004100 */
[----:B------:R-:W-:Y:S01]  /*8a30*/  F2FP.F16.E4M3.UNPACK_B R148, R148.H1 ;  /* 0x00000094ff94723e */ /* 0x000fe200030006ff */
[----:B------:R-:W-:Y:S01]  /*8a40*/  HADD2.F32 R97, -RZ, R8.H1_H1 ;  /* 0x30000008ff617230 */ /* 0x000fe20000004100 */
[----:B------:R-:W-:Y:S01]  /*8a50*/  F2FP.F16.E4M3.UNPACK_B R149, R149.H1 ;  /* 0x00000095ff95723e */ /* 0x000fe200030006ff */
[--C-:B------:R-:W-:Y:S01]  /*8a60*/  HADD2.F32 R98, -RZ, R7.reuse.H0_H0 ;  /* 0x20000007ff627230 */ /* 0x100fe20000004100 */
[----:B------:R-:W-:Y:S01]  /*8a70*/  F2FP.F16.E4M3.UNPACK_B R150, R150.H1 ;  /* 0x00000096ff96723e */ /* 0x000fe200030006ff */
[----:B------:R-:W-:Y:S01]  /*8a80*/  HADD2.F32 R101, -RZ, R7.H1_H1 ;  /* 0x30000007ff657230 */ /* 0x000fe20000004100 */
[----:B------:R-:W-:Y:S01]  /*8a90*/  F2FP.F16.E4M3.UNPACK_B R151, R151.H1 ;  /* 0x00000097ff97723e */ /* 0x000fe200030006ff */
[--C-:B------:R-:W-:Y:S01]  /*8aa0*/  HADD2.F32 R102, -RZ, R6.reuse.H0_H0 ;  /* 0x20000006ff667230 */ /* 0x100fe20000004100 */
[----:B------:R-:W-:Y:S01]  /*8ab0*/  IADD3 R195, PT, PT, R195, 0x270, RZ ;  /* 0x00000270c3c37810 */ /* 0x000fe20007ffe0ff */
[----:B------:R-:W-:Y:S01]  /*8ac0*/  HADD2.F32 R105, -RZ, R6.H1_H1 ;  /* 0x30000006ff697230 */ /* 0x000fe20000004100 */
[----:B------:R-:W-:Y:S01]  /*8ad0*/  F2FP.F16.E4M3.UNPACK_B R138, R163 ;  /* 0x000000a3ff8a723e */ /* 0x000fe200020006ff */
[--C-:B------:R-:W-:Y:S01]  /*8ae0*/  HADD2.F32 R106, -RZ, R5.reuse.H0_H0 ;  /* 0x20000005ff6a7230 */ /* 0x100fe20000004100 */
[----:B------:R-:W-:Y:S01]  /*8af0*/  LOP3.LUT R195, R195, 0xfefffff8, RZ, 0xc0, !PT ;  /* 0xfefffff8c3c37812 */ /* 0x000fe200078ec0ff */
[----:B------:R-:W-:Y:S01]  /*8b00*/  HADD2.F32 R109, -RZ, R5.H1_H1 ;  /* 0x30000005ff6d7230 */ /* 0x000fe20000004100 */
[----:B------:R-:W-:Y:S01]  /*8b10*/  F2FP.F16.E4M3.UNPACK_B R116, R157 ;  /* 0x0000009dff74723e */ /* 0x000fe200020006ff */
[--C-:B------:R-:W-:Y:S01]  /*8b20*/  HADD2.F32 R110, -RZ, R4.reuse.H0_H0 ;  /* 0x20000004ff6e7230 */ /* 0x100fe20000004100 */
[----:B------:R-:W-:Y:S01]  /*8b30*/  F2FP.F16.E4M3.UNPACK_B R120, R158 ;  /* 0x0000009eff78723e */ /* 0x000fe200020006ff */
[----:B------:R-:W-:Y:S01]  /*8b40*/  HADD2.F32 R113, -RZ, R4.H1_H1 ;  /* 0x30000004ff717230 */ /* 0x000fe20000004100 */
[----:B------:R-:W-:Y:S01]  /*8b50*/  F2FP.F16.E4M3.UNPACK_B R124, R159 ;  /* 0x0000009fff7c723e */ /* 0x000fe200020006ff */
[----:B------:R-:W1:Y:S01]  /*8b60*/  LDTM.x64 R4, tmem[UR4+0x40] ;  /* 0x00004004000479ee */ /* 0x000e620008340000 */
[--C-:B------:R-:W-:Y:S01]  /*8b70*/  HADD2.F32 R0, -RZ, R2.reuse.H0_H0 ;  /* 0x20000002ff007230 */ /* 0x100fe20000004100 */
[----:B------:R-:W-:Y:S01]  /*8b80*/  NOP ;  /* 0x0000000000007918 */ /* 0x000fe20000000000 */
[----:B-1----:R1:W-:Y:S01]  /*8b90*/  SYNCS.ARRIVE.TRANS64.RED.A1T0 RZ, [R195+URZ], RZ ;  /* 0x000000ffc3ff79a7 */ /* 0x0023e200081004ff */
[----:B------:R-:W-:Y:S01]  /*8ba0*/  HADD2.F32 R2, -RZ, R2.H1_H1 ;  /* 0x30000002ff027230 */ /* 0x000fe20000004100 */
[----:B------:R-:W-:Y:S01]  /*8bb0*/  F2FP.F16.E4M3.UNPACK_B R128, R160 ;  /* 0x000000a0ff80723e */ /* 0x000fe200020006ff */
[--C-:B------:R-:W-:Y:S01]  /*8bc0*/  HADD2.F32 R86, -RZ, R149.reuse.H1_H1 ;  /* 0x30000095ff567230 */ /* 0x100fe20000004100 */
[----:B------:R-:W-:Y:S01]  /*8bd0*/  F2FP.F16.E4M3.UNPACK_B R132, R161 ;  /* 0x000000a1ff84723e */ /* 0x000fe200020006ff */
[--C-:B------:R-:W-:Y:S01]  /*8be0*/  HADD2.F32 R114, -RZ, R116.reuse.H0_H0 ;  /* 0x20000074ff727230 */ /* 0x100fe20000004100 */
[----:B------:R-:W-:Y:S01]  /*8bf0*/  F2FP.F16.E4M3.UNPACK_B R136, R162 ;  /* 0x000000a2ff88723e */ /* 0x000fe200020006ff */
[----:B------:R-:W-:Y:S01]  /*8c00*/  HADD2.F32 R117, -RZ, R116.H1_H1 ;  /* 0x30000074ff757230 */ /* 0x000fe20000004100 */
[----:B------:R-:W-:Y:S01]  /*8c10*/  F2FP.F16.E4M3.UNPACK_B R152, R152.H1 ;  /* 0x00000098ff98723e */ /* 0x000fe200030006ff */
        /* <DEDUP_REMOVED lines=12> */
[C---:B------:R-:W-:Y:S01]  /*8ce0*/  FMUL R4, R78.reuse, R4 ;  /* 0x000000044e047220 */ /* 0x040fe20000400000 */
[C---:B------:R-:W-:Y:S01]  /*8cf0*/  FMUL R5, R78.reuse, R5 ;  /* 0x000000054e057220 */ /* 0x040fe20000400000 */
[----:B------:R-:W-:Y:S02]  /*8d00*/  HADD2.F32 R3, -RZ, R148.H0_H0 ;  /* 0x20000094ff037230 */ /* 0x000fe40000004100 */
        /* <DEDUP_REMOVED lines=9> */
[----:B------:R-:W-:Y:S02]  /*8da0*/  HADD2.F32 R130, -RZ, R132.H0_H0 ;  /* 0x20000084ff827230 */ /* 0x000fe40000004100 */
[C---:B------:R-:W-:Y:S01]  /*8db0*/  FMUL R6, R78.reuse, R6 ;  /* 0x000000064e067220 */ /* 0x040fe20000400000 */
[----:B------:R-:W-:Y:S02]  /*8dc0*/  HADD2.F32 R82, -RZ, R148.H1_H1 ;  /* 0x30000094ff527230 */ /* 0x000fe40000004100 */
[C---:B------:R-:W-:Y:S01]  /*8dd0*/  FMUL R7, R78.reuse, R7 ;  /* 0x000000074e077220 */ /* 0x040fe20000400000 */
[----:B------:R-:W-:Y:S02]  /*8de0*/  HADD2.F32 R85, -RZ, R149.H0_H0 ;  /* 0x20000095ff557230 */ /* 0x000fe40000004100 */
[C---:B------:R-:W-:Y:S01]  /*8df0*/  FFMA R6, R81.reuse, R3, R6 ;  /* 0x0000000351067223 */ /* 0x040fe20000000006 */
[----:B------:R-:W-:Y:S02]  /*8e00*/  HADD2.F32 R133, -RZ, R132.H1_H1 ;  /* 0x30000084ff857230 */ /* 0x000fe40000004100 */
[C---:B------:R-:W-:Y:S01]  /*8e10*/  FFMA R7, R81.reuse, R82, R7 ;  /* 0x0000005251077223 */ /* 0x040fe20000000007 */
[C---:B------:R-:W-:Y:S01]  /*8e20*/  FFMA R8, R81.reuse, R83, R8 ;  /* 0x0000005351087223 */ /* 0x040fe20000000008 */
[C---:B------:R-:W-:Y:S01]  /*8e30*/  FFMA R9, R81.reuse, R84, R9 ;  /* 0x0000005451097223 */ /* 0x040fe20000000009 */
[--C-:B------:R-:W-:Y:S02]  /*8e40*/  HADD2.F32 R82, -RZ, R138.reuse.H0_H0 ;  /* 0x2000008aff527230 */ /* 0x100fe40000004100 */
[C---:B------:R-:W-:Y:S01]  /*8e50*/  FMUL R10, R78.reuse, R10 ;  /* 0x0000000a4e0a7220 */ /* 0x040fe20000400000 */
[----:B------:R-:W-:Y:S02]  /*8e60*/  HADD2.F32 R83, -RZ, R138.H1_H1 ;  /* 0x3000008aff537230 */ /* 0x000fe40000004100 */
[C---:B------:R-:W-:Y:S01]  /*8e70*/  FMUL R11, R78.reuse, R11 ;  /* 0x0000000b4e0b7220 */ /* 0x040fe20000400000 */
[----:B------:R-:W-:Y:S02]  /*8e80*/  HADD2.F32 R89, -RZ, R150.H0_H0 ;  /* 0x20000096ff597230 */ /* 0x000fe40000004100 */
[C---:B------:R-:W-:Y:S01]  /*8e90*/  FFMA R10, R81.reuse, R85, R10 ;  /* 0x00000055510a7223 */ /* 0x040fe2000000000a */
[--C-:B------:R-:W-:Y:S02]  /*8ea0*/  HADD2.F32 R134, -RZ, R136.reuse.H0_H0 ;  /* 0x20000088ff867230 */ /* 0x100fe40000004100 */
[C---:B------:R-:W-:Y:S01]  /*8eb0*/  FFMA R11, R81.reuse, R86, R11 ;  /* 0x00000056510b7223 */ /* 0x040fe2000000000b */
[C---:B------:R-:W-:Y:S01]  /*8ec0*/  FFMA R12, R81.reuse, R87, R12 ;  /* 0x00000057510c7223 */ /* 0x040fe2000000000c */
[----:B------:R-:W-:Y:S01]  /*8ed0*/  FFMA R13, R81, R88, R13 ;  /* 0x00000058510d7223 */ /* 0x000fe2000000000d */
[----:B------:R-:W-:Y:S01]  /*8ee0*/  F2FP.SATFINITE.E4M3.F32.PACK_AB_MERGE_C R86, R7, R6, RZ ;  /* 0x000000060756723e */ /* 0x000fe200048070ff */
[C---:B------:R-:W-:Y:S01]  /*8ef0*/  FMUL R7, R78.reuse, R20 ;  /* 0x000000144e077220 */ /* 0x040fe20000400000 */
[----:B------:R-:W-:Y:S01]  /*8f00*/  F2FP.SATFINITE.E4M3.F32.PACK_AB_MERGE_C R138, R11, R10, RZ ;  /* 0x0000000a0b8a723e */ /* 0x000fe200048070ff */
[C---:B------:R-:W-:Y:S01]  /*8f10*/  FMUL R10, R78.reuse, R21 ;  /* 0x000000154e0a7220 */ /* 0x040fe20000400000 */
[C---:B------:R-:W-:Y:S01]  /*8f20*/  FMUL R21, R78.reuse, R28 ;  /* 0x0000001c4e157220 */ /* 0x040fe20000400000 */
[----:B------:R-:W-:Y:S02]  /*8f30*/  HADD2.F32 R137, -RZ, R136.H1_H1 ;  /* 0x30000088ff897230 */ /* 0x000fe40000004100 */
[C---:B------:R-:W-:Y:S01]  /*8f40*/  FMUL R14, R78.reuse, R14 ;  /* 0x0000000e4e0e7220 */ /* 0x040fe20000400000 */
[----:B------:R-:W-:Y:S02]  /*8f50*/  HADD2.F32 R90, -RZ, R150.H1_H1 ;  /* 0x30000096ff5a7230 */ /* 0x000fe40000004100 */
[C---:B------:R-:W-:Y:S01]  /*8f60*/  FMUL R15, R78.reuse, R15 ;  /* 0x0000000f4e0f7220 */ /* 0x040fe20000400000 */
[--C-:B------:R-:W-:Y:S02]  /*8f70*/  HADD2.F32 R92, -RZ, R151.reuse.H0_H0 ;  /* 0x20000097ff5c7230 */ /* 0x100fe40000004100 */
[C---:B------:R-:W-:Y:S01]  /*8f80*/  FFMA R14, R81.reuse, R89, R14 ;  /* 0x00000059510e7223 */ /* 0x040fe2000000000e */
[----:B------:R-:W-:Y:S02]  /*8f90*/  HADD2.F32 R95, -RZ, R151.H1_H1 ;  /* 0x30000097ff5f7230 */ /* 0x000fe40000004100 */
[C---:B------:R-:W-:Y:S01]  /*8fa0*/  FFMA R15, R81.reuse, R90, R15 ;  /* 0x0000005a510f7223 */ /* 0x040fe2000000000f */
[C---:B------:R-:W-:Y:S01]  /*8fb0*/  FFMA R0, R81.reuse, R91, R0 ;  /* 0x0000005b51007223 */ /* 0x040fe20000000000 */
[----:B------:R-:W-:Y:S01]  /*8fc0*/  FFMA R2, R81, R93, R2 ;  /* 0x0000005d51027223 */ /* 0x000fe20000000002 */
[C---:B------:R-:W-:Y:S01]  /*8fd0*/  FMUL R3, R78.reuse, R18 ;  /* 0x000000124e037220 */ /* 0x040fe20000400000 */
[C---:B------:R-:W-:Y:S01]  /*8fe0*/  FMUL R18, R78.reuse, R25 ;  /* 0x000000194e127220 */ /* 0x040fe20000400000 */
[----:B------:R-:W-:Y:S01]  /*8ff0*/  F2FP.SATFINITE.E4M3.F32.PACK_AB_MERGE_C R14, R15, R14, RZ ;  /* 0x0000000e0f0e723e */ /* 0x000fe200048070ff */
[C---:B------:R-:W-:Y:S01]  /*9000*/  FMUL R25, R78.reuse, R32 ;  /* 0x000000204e197220 */ /* 0x040fe20000400000 */
[C---:B------:R-:W-:Y:S01]  /*9010*/  FFMA R3, R81.reuse, R92, R3 ;  /* 0x0000005c51037223 */ /* 0x040fe20000000003 */
[C---:B------:R-:W-:Y:S01]  /*9020*/  FMUL R6, R78.reuse, R19 ;  /* 0x000000134e067220 */ /* 0x040fe20000400000 */
[--C-:B------:R-:W-:Y:S02]  /*9030*/  HADD2.F32 R96, -RZ, R152.reuse.H0_H0 ;  /* 0x20000098ff607230 */ /* 0x100fe40000004100 */
[C---:B------:R-:W-:Y:S01]  /*9040*/  FMUL R11, R78.reuse, R22 ;  /* 0x000000164e0b7220 */ /* 0x040fe20000400000 */
[----:B------:R-:W-:Y:S02]  /*9050*/  HADD2.F32 R99, -RZ, R152.H1_H1 ;  /* 0x30000098ff637230 */ /* 0x000fe40000004100 */
[C---:B------:R-:W-:Y:S01]  /*9060*/  FFMA R6, R81.reuse, R95, R6 ;  /* 0x0000005f51067223 */ /* 0x040fe20000000006 */
[C---:B------:R-:W-:Y:S01]  /*9070*/  FFMA R7, R81.reuse, R94, R7 ;  /* 0x0000005e51077223 */ /* 0x040fe20000000007 */
[C---:B------:R-:W-:Y:S01]  /*9080*/  FFMA R10, R81.reuse, R97, R10 ;  /* 0x00000061510a7223 */ /* 0x040fe2000000000a */
[C---:B------:R-:W-:Y:S01]  /*9090*/  FFMA R11, R81.reuse, R96, R11 ;  /* 0x00000060510b7223 */ /* 0x040fe2000000000b */
[----:B------:R-:W-:Y:S01]  /*90a0*/  FMUL R22, R78, R29 ;  /* 0x0000001d4e167220 */ /* 0x000fe20000400000 */
[----:B------:R-:W-:Y:S01]  /*90b0*/  F2FP.SATFINITE.E4M3.F32.PACK_AB_MERGE_C R3, R6, R3, RZ ;  /* 0x000000030603723e */ /* 0x000fe200048070ff */
[C---:B------:R-:W-:Y:S01]  /*90c0*/  FMUL R29, R78.reuse, R36 ;  /* 0x000000244e1d7220 */ /* 0x040fe20000400000 */
        /* <DEDUP_REMOVED lines=11> */
[----:B------:R-:W-:Y:S01]  /*9180*/  FMUL R20, R78, R27 ;  /* 0x0000001b4e147220 */ /* 0x000fe20000400000 */
[--C-:B------:R-:W-:Y:S01]  /*9190*/  HADD2.F32 R104, -RZ, R154.reuse.H0_H0 ;  /* 0x2000009aff687230 */ /* 0x100fe20000004100 */
[----:B------:R-:W-:Y:S01]  /*91a0*/  F2FP.SATFINITE.E4M3.F32.PACK_AB_MERGE_C R16, R10, R7, R16 ;  /* 0x000000070a10723e */ /* 0x000fe20004807010 */
[----:B------:R-:W-:Y:S02]  /*91b0*/  HADD2.F32 R107, -RZ, R154.H1_H1 ;  /* 0x3000009aff6b7230 */ /* 0x000fe40000004100 */
[C---:B------:R-:W-:Y:S01]  /*91c0*/  FFMA R20, R81.reuse, R103, R20 ;  /* 0x0000006751147223 */ /* 0x040fe20000000014 */
[C---:B------:R-:W-:Y:S01]  /*91d0*/  FFMA R21, R81.reuse, R102, R21 ;  /* 0x0000006651157223 */ /* 0x040fe20000000015 */
[C---:B------:R-:W-:Y:S01]  /*91e0*/  FFMA R22, R81.reuse, R105, R22 ;  /* 0x0000006951167223 */ /* 0x040fe20000000016 */
[C---:B------:R-:W-:Y:S01]  /*91f0*/  FMUL R23, R78.reuse, R30 ;  /* 0x0000001e4e177220 */ /* 0x040fe20000400000 */
[----:B------:R-:W-:Y:S01]  /*9200*/  FMUL R30, R78, R37 ;  /* 0x000000254e1e7220 */ /* 0x000fe20000400000 */
[----:B------:R-:W-:Y:S01]  /*9210*/  F2FP.SATFINITE.E4M3.F32.PACK_AB_MERGE_C R19, R20, R19, RZ ;  /* 0x000000131413723e */ /* 0x000fe200048070ff */
[C---:B------:R-:W-:Y:S01]  /*9220*/  FMUL R37, R78.reuse, R44 ;  /* 0x0000002c4e257220 */ /* 0x040fe20000400000 */
[C---:B------:R-:W-:Y:S01]  /*9230*/  FFMA R23, R81.reuse, R104, R23 ;  /* 0x0000006851177223 */ /* 0x040fe20000000017 */
        /* <DEDUP_REMOVED lines=20> */
[----:B------:R-:W-:Y:S01]  /*9380*/  F2FP.F16.E4M3.UNPACK_B R159, R159.H1 ;  /* 0x0000009fff9f723e */ /* 0x000fe200030006ff */
[----:B------:R-:W-:Y:S01]  /*9390*/  FMUL R38, R78, R45 ;  /* 0x0000002d4e267220 */ /* 0x000fe20000400000 */
[----:B------:R-:W-:Y:S01]  /*93a0*/  F2FP.SATFINITE.E4M3.F32.PACK_AB_MERGE_C R19, R28, R27, RZ ;  /* 0x0000001b1c13723e */ /* 0x000fe200048070ff */
[----:B------:R-:W-:Y:S01]  /*93b0*/  FFMA R31, R81, R112, R31 ;  /* 0x00000070511f7223 */ /* 0x000fe2000000001f */
[C---:B------:R-:W-:Y:S01]  /*93c0*/  FMUL R45, R78.reuse, R52 ;  /* 0x000000344e2d7220 */ /* 0x040fe20000400000 */
[C---:B------:R-:W-:Y:S01]  /*93d0*/  FMUL R52, R78.reuse, R59 ;  /* 0x0000003b4e347220 */ /* 0x040fe20000400000 */
[----:B------:R-:W-:Y:S01]  /*93e0*/  F2FP.F16.E4M3.UNPACK_B R160, R160.H1 ;  /* 0x000000a0ffa0723e */ /* 0x000fe200030006ff */
[C---:B------:R-:W-:Y:S01]  /*93f0*/  FMUL R59, R78.reuse, R66 ;  /* 0x000000424e3b7220 */ /* 0x040fe20000400000 */
[----:B------:R-:W-:Y:S01]  /*9400*/  F2FP.SATFINITE.E4M3.F32.PACK_AB_MERGE_C R66, R13, R12, R14 ;  /* 0x0000000c0d42723e */ /* 0x000fe2000480700e */
        /* <DEDUP_REMOVED lines=11> */
[C---:B------:R-:W-:Y:S01]  /*94c0*/  FFMA R35, R81.reuse, R116, R35 ;  /* 0x0000007451237223 */ /* 0x040fe20000000023 */
[C---:B------:R-:W-:Y:S01]  /*94d0*/  FMUL R36, R78.reuse, R43 ;  /* 0x0000002b4e247220 */ /* 0x040fe20000400000 */
[--C-:B------:R-:W-:Y:S02]  /*94e0*/  HADD2.F32 R120, -RZ, R158.reuse.H0_H0 ;  /* 0x2000009eff787230 */ /* 0x100fe40000004100 */
[C---:B------:R-:W-:Y:S01]  /*94f0*/  FMUL R39, R78.reuse, R46 ;  /* 0x0000002e4e277220 */ /* 0x040fe20000400000 */
[----:B------:R-:W-:Y:S02]  /*9500*/  HADD2.F32 R123, -RZ, R158.H1_H1 ;  /* 0x3000009eff7b7230 */ /* 0x000fe40000004100 */
        /* <DEDUP_REMOVED lines=8> */
[C---:B------:R-:W-:Y:S01]  /*9590*/  FFMA R40, R81.reuse, R123, R40 ;  /* 0x0000007b51287223 */ /* 0x040fe20000000028 */
[C---:B------:R-:W-:Y:S01]  /*95a0*/  FMUL R44, R78.reuse, R51 ;  /* 0x000000334e2c7220 */ /* 0x040fe20000400000 */
[C---:B------:R-:W-:Y:S01]  /*95b0*/  FFMA R41, R81.reuse, R122, R41 ;  /* 0x0000007a51297223 */ /* 0x040fe20000000029 */
[C---:B------:R-:W-:Y:S01]  /*95c0*/  FFMA R42, R81.reuse, R125, R42 ;  /* 0x0000007d512a7223 */ /* 0x040fe2000000002a */
[C---:B------:R-:W-:Y:S01]  /*95d0*/  FMUL R46, R78.reuse, R53 ;  /* 0x000000354e2e7220 */ /* 0x040fe20000400000 */
[--C-:B------:R-:W-:Y:S02]  /*95e0*/  HADD2.F32 R128, -RZ, R160.reuse.H0_H0 ;  /* 0x200000a0ff807230 */ /* 0x100fe40000004100 */
[C---:B------:R-:W-:Y:S01]  /*95f0*/  FMUL R50, R78.reuse, R57 ;  /* 0x000000394e327220 */ /* 0x040fe20000400000 */
[C---:B------:R-:W-:Y:S01]  /*9600*/  FMUL R51, R78.reuse, R58 ;  /* 0x0000003a4e337220 */ /* 0x040fe20000400000 */
[C---:B------:R-:W-:Y:S01]  /*9610*/  FMUL R53, R78.reuse, R60 ;  /* 0x0000003c4e357220 */ /* 0x040fe20000400000 */
[C---:B------:R-:W-:Y:S01]  /*9620*/  FFMA R43, R81.reuse, R124, R43 ;  /* 0x0000007c512b7223 */ /* 0x040fe2000000002b */
[----:B------:R-:W-:Y:S02]  /*9630*/  HADD2.F32 R131, -RZ, R160.H1_H1 ;  /* 0x300000a0ff837230 */ /* 0x000fe40000004100 */
[C---:B------:R-:W-:Y:S01]  /*9640*/  FMUL R47, R78.reuse, R54 ;  /* 0x000000364e2f7220 */ /* 0x040fe20000400000 */
[C---:B------:R-:W-:Y:S01]  /*9650*/  FMUL R57, R78.reuse, R64 ;  /* 0x000000404e397220 */ /* 0x040fe20000400000 */
[C---:B------:R-:W-:Y:S01]  /*9660*/  FMUL R58, R78.reuse, R65 ;  /* 0x000000414e3a7220 */ /* 0x040fe20000400000 */
[C---:B------:R-:W-:Y:S01]  /*9670*/  FMUL R60, R78.reuse, R67 ;  /* 0x000000434e3c7220 */ /* 0x040fe20000400000 */
[----:B------:R-:W-:Y:S01]  /*9680*/  FFMA R44, R81, R127, R44 ;  /* 0x0000007f512c7223 */ /* 0x000fe2000000002c */
[C---:B------:R-:W-:Y:S01]  /*9690*/  FMUL R48, R78.reuse, R55 ;  /* 0x000000374e307220 */ /* 0x040fe20000400000 */
[----:B------:R-:W-:Y:S01]  /*96a0*/  F2FP.SATFINITE.E4M3.F32.PACK_AB_MERGE_C R64, R5, R4, R86 ;  /* 0x000000040540723e */ /* 0x000fe20004807056 */
[----:B------:R-:W-:Y:S01]  /*96b0*/  FFMA R45, R81, R126, R45 ;  /* 0x0000007e512d7223 */ /* 0x000fe2000000002d */
[----:B------:R-:W-:Y:S01]  /*96c0*/  F2FP.SATFINITE.E4M3.F32.PACK_AB_MERGE_C R65, R9, R8, R138 ;  /* 0x000000080941723e */ /* 0x000fe2000480708a */
[----:B------:R-:W-:Y:S01]  /*96d0*/  FMUL R49, R78, R56 ;  /* 0x000000384e317220 */ /* 0x000fe20000400000 */
[----:B------:R-:W-:Y:S01]  /*96e0*/  F2FP.SATFINITE.E4M3.F32.PACK_AB_MERGE_C R67, R2, R0, R3 ;  /* 0x000000000243723e */ /* 0x000fe20004807003 */
[C---:B------:R-:W-:Y:S01]  /*96f0*/  FFMA R46, R81.reuse, R129, R46 ;  /* 0x00000081512e7223 */ /* 0x040fe2000000002e */
[----:B------:R-:W-:Y:S01]  /*9700*/  F2FP.F16.E4M3.UNPACK_B R162, R162.H1 ;  /* 0x000000a2ffa2723e */ /* 0x000fe200030006ff */
[--C-:B------:R-:W-:Y:S02]  /*9710*/  HADD2.F32 R132, -RZ, R161.reuse.H0_H0 ;  /* 0x200000a1ff847230 */ /* 0x100fe40000004100 */
[C---:B------:R-:W-:Y:S01]  /*9720*/  FFMA R47, R81.reuse, R128, R47 ;  /* 0x00000080512f7223 */ /* 0x040fe2000000002f */
[----:B------:R1:W-:Y:S01]  /*9730*/  STS.128 [R172+UR49+0x6400], R64 ;  /* 0x00640040ac007988 */ /* 0x0003e20008000c31 */
[----:B------:R-:W-:Y:S02]  /*9740*/  HADD2.F32 R135, -RZ, R161.H1_H1 ;  /* 0x300000a1ff877230 */ /* 0x000fe40000004100 */
[C---:B------:R-:W-:Y:S01]  /*9750*/  FFMA R48, R81.reuse, R131, R48 ;  /* 0x0000008351307223 */ /* 0x040fe20000000030 */
[C---:B------:R-:W-:Y:S01]  /*9760*/  FFMA R49, R81.reuse, R130, R49 ;  /* 0x0000008251317223 */ /* 0x040fe20000000031 */
[----:B------:R-:W-:Y:S01]  /*9770*/  F2FP.F16.E4M3.UNPACK_B R163, R163.H1 ;  /* 0x000000a3ffa3723e */ /* 0x000fe200030006ff */
[C---:B------:R-:W-:Y:S01]  /*9780*/  FFMA R50, R81.reuse, R133, R50 ;  /* 0x0000008551327223 */ /* 0x040fe20000000032 */
[----:B------:R-:W-:Y:S01]  /*9790*/  FMUL R54, R78, R61 ;  /* 0x0000003d4e367220 */ /* 0x000fe20000400000 */
[--C-:B------:R-:W-:Y:S01]  /*97a0*/  HADD2.F32 R136, -RZ, R162.reuse.H0_H0 ;  /* 0x200000a2ff887230 */ /* 0x100fe20000004100 */
[----:B------:R1:W-:Y:S01]  /*97b0*/  STS.128 [R197+0x6010], R16 ;  /* 0x00601010c5007388 */ /* 0x0003e20000000c00 */
[----:B------:R-:W-:Y:S01]  /*97c0*/  F2FP.SATFINITE.E4M3.F32.PACK_AB_MERGE_C R35, R36, R35, RZ ;  /* 0x000000232423723e */ /* 0x000fe200048070ff */
[C---:B------:R-:W-:Y:S01]  /*97d0*/  FFMA R51, R81.reuse, R132, R51 ;  /* 0x0000008451337223 */ /* 0x040fe20000000033 */
[----:B------:R-:W-:Y:S01]  /*97e0*/  F2FP.SATFINITE.E4M3.F32.PACK_AB_MERGE_C R39, R40, R39, RZ ;  /* 0x000000272827723e */ /* 0x000fe200048070ff */
[----:B------:R-:W-:Y:S02]  /*97f0*/  HADD2.F32 R139, -RZ, R162.H1_H1 ;  /* 0x300000a2ff8b7230 */ /* 0x000fe40000004100 */
[C---:B------:R-:W-:Y:S01]  /*9800*/  FMUL R55, R78.reuse, R62 ;  /* 0x0000003e4e377220 */ /* 0x040fe20000400000 */
[C---:B------:R-:W-:Y:S01]  /*9810*/  FFMA R52, R81.reuse, R135, R52 ;  /* 0x0000008751347223 */ /* 0x040fe20000000034 */
[----:B------:R-:W-:Y:S01]  /*9820*/  FMUL R56, R78, R63 ;  /* 0x0000003f4e387220 */ /* 0x000fe20000400000 */
[C---:B------:R-:W-:Y:S01]  /*9830*/  FFMA R53, R81.reuse, R134, R53 ;  /* 0x0000008651357223 */ /* 0x040fe20000000035 */
[C---:B------:R-:W-:Y:S01]  /*9840*/  FFMA R54, R81.reuse, R137, R54 ;  /* 0x0000008951367223 */ /* 0x040fe20000000036 */
[--C-:B------:R-:W-:Y:S02]  /*9850*/  HADD2.F32 R84, -RZ, R163.reuse.H0_H0 ;  /* 0x200000a3ff547230 */ /* 0x100fe40000004100 */
[C---:B------:R-:W-:Y:S01]  /*9860*/  FFMA R55, R81.reuse, R136, R55 ;  /* 0x0000008851377223 */ /* 0x040fe20000000037 */
[----:B------:R-:W-:Y:S02]  /*9870*/  HADD2.F32 R85, -RZ, R163.H1_H1 ;  /* 0x300000a3ff557230 */ /* 0x000fe40000004100 */
[C---:B------:R-:W-:Y:S01]  /*9880*/  FFMA R56, R81.reuse, R139, R56 ;  /* 0x0000008b51387223 */ /* 0x040fe20000000038 */
[----:B------:R-:W-:Y:S01]  /*9890*/  F2FP.SATFINITE.E4M3.F32.PACK_AB_MERGE_C R43, R44, R43, RZ ;  /* 0x0000002b2c2b723e */ /* 0x000fe200048070ff */
[C---:B------:R-:W-:Y:S01]  /*98a0*/  FFMA R57, R81.reuse, R82, R57 ;  /* 0x0000005251397223 */ /* 0x040fe20000000039 */
[C---:B------:R-:W-:Y:S01]  /*98b0*/  FFMA R58, R81.reuse, R83, R58 ;  /* 0x00000053513a7223 */ /* 0x040fe2000000003a */
[C---:B------:R-:W-:Y:S01]  /*98c0*/  FFMA R59, R81.reuse, R84, R59 ;  /* 0x00000054513b7223 */ /* 0x040fe2000000003b */
[----:B------:R-:W-:Y:S01]  /*98d0*/  F2FP.SATFINITE.E4M3.F32.PACK_AB_MERGE_C R33, R34, R33, R35 ;  /* 0x000000212221723e */ /* 0x000fe20004807023 */
[----:B------:R-:W-:Y:S01]  /*98e0*/  FFMA R60, R81, R85, R60 ;  /* 0x00000055513c7223 */ /* 0x000fe2000000003c */
[----:B------:R-:W-:Y:S02]  /*98f0*/  F2FP.SATFINITE.E4M3.F32.PACK_AB_MERGE_C R32, R30, R29, R32 ;  /* 0x0000001d1e20723e */ /* 0x000fe40004807020 */
        /* <DEDUP_REMOVED lines=11> */
[----:B------:R-:W-:Y:S03]  /*99b0*/  IADD3 R76, PT, PT, R76, 0x1, RZ ;  /* 0x000000014c4c7810 */ /* 0x000fe60007ffe0ff */
        /* <DEDUP_REMOVED lines=9> */
[----:B------:R-:W-:Y:S02]  /*9a50*/  UIADD3 UR8, UP0, UPT, UR52, 0x680, URZ ;  /* 0x0000068034087890 */ /* 0x000fe4000ff1e0ff */
[----:B------:R-:W-:Y:S02]  /*9a60*/  UIADD3 UR5, UPT, UPT, UR41, 0x40, URZ ;  /* 0x0000004029057890 */ /* 0x000fe4000fffe0ff */
[----:B------:R-:W-:Y:S02]  /*9a70*/  UIADD3 UR4, UPT, UPT, UR49, 0x6400, URZ ;  /* 0x0000640031047890 */ /* 0x000fe4000fffe0ff */
[----:B------:R-:W-:Y:S01]  /*9a80*/  UIADD3.X UR9, UPT, UPT, URZ, UR53, URZ, UP0, !UPT ;  /* 0x00000035ff097290 */ /* 0x000fe200087fe4ff */
[----:B------:R-:W-:Y:S01]  /*9a90*/  UMOV UR6, UR42 ;  /* 0x0000002a00067c82 */ /* 0x000fe20008000000 */
[----:B------:R-:W-:Y:S07]  /*9aa0*/  UMOV UR7, UR36 ;  /* 0x0000002400077c82 */ /* 0x000fee0008000000 */
[----:B------:R2:W-:Y:S01]  /*9ab0*/  UTMASTG.3D [UR4], [UR8] ;  /* 0x00000004080073b5 */ /* 0x0005e20008010000 */
[----:B------:R0:W-:Y:S01]  /*9ac0*/  UTMACMDFLUSH ;  /* 0x00000000000079b7 */ /* 0x0001e20000000000 */
[----:B--2---:R-:W-:Y:S04]  /*9ad0*/  DEPBAR.LE SB0, 0x1 ;  /* 0x000080400000791a */ /* 0x004fe80000000000 */
.L_x_151:
[----:B------:R-:W-:Y:S05]  /*9ae0*/  BSYNC.RECONVERGENT B0 ;  /* 0x0000000000007941 */ /* 0x000fea0003800200 */
.L_x_150:
[----:B------:R-:W-:Y:S01]  /*9af0*/  BAR.SYNC.DEFER_BLOCKING 0x1, 0x80 ;  /* 0x0042000000007b1d */ /* 0x000fe20000010000 */
[----:B------:R-:W-:Y:S01]  /*9b00*/  ISETP.NE.AND P2, PT, R194, RZ, PT ;  /* 0x000000ffc200720c */ /* 0x000fe20003f45270 */
[----:B------:R-:W-:Y:S01]  /*9b10*/  IMAD.IADD R20, R75, 0x1, R147 ;  /* 0x000000014b147824 */ /* 0x000fe200078e0293 */
[----:B------:R-:W-:Y:S01]  /*9b20*/  ISETP.NE.AND P0, PT, R196, 0x2, PT ;  /* 0x00000002c400780c */ /* 0x000fe20003f05270 */
[----:B------:R-:W-:Y:S01]  /*9b30*/  IMAD.IADD R21, R77, 0x1, R170 ;  /* 0x000000014d157824 */ /* 0x000fe200078e02aa */
[----:B------:R-:W-:Y:S02]  /*9b40*/  ISETP.NE.AND P1, PT, R76, 0x4, PT ;  /* 0x000000044c00780c */ /* 0x000fe40003f25270 */
[----:B------:R-:W-:Y:S02]  /*9b50*/  SEL R3, RZ, 0x1, P0 ;  /* 0x00000001ff037807 */ /* 0x000fe40000000000 */
[----:B------:R-:W-:Y:S02]  /*9b60*/  SEL R0, RZ, 0x1, P1 ;  /* 0x00000001ff007807 */ /* 0x000fe40000800000 */
[----:B------:R-:W-:Y:S02]  /*9b70*/  LOP3.LUT R182, R182, R3, RZ, 0x3c, !PT ;  /* 0x00000003b6b67212 */ /* 0x000fe400078e3cff */
[----:B------:R-:W-:Y:S02]  /*9b80*/  LOP3.LUT R183, R183, R0, RZ, 0x3c, !PT ;  /* 0x00000000b7b77212 */ /* 0x000fe400078e3cff */
[----:B------:R-:W-:Y:S02]  /*9b90*/  @P2 R2UR UR36, R179 ;  /* 0x00000000b32422ca */ /* 0x000fe400000e0000 */
[----:B------:R-:W-:Y:S02]  /*9ba0*/  SEL R196, R196, RZ, P0 ;  /* 0x000000ffc4c47207 */ /* 0x000fe40000000000 */
[----:B------:R-:W-:Y:S01]  /*9bb0*/  SEL R76, R76, RZ, P1 ;  /* 0x000000ff4c4c7207 */ /* 0x000fe20000800000 */
[----:B------:R-:W-:Y:S10]  /*9bc0*/  @P2 BRA `(.L_x_152) ;  /* 0xffffffc400c02947 */ /* 0x000ff4000383ffff */
[----:B------:R-:W-:Y:S05]  /*9bd0*/  EXIT ;  /* 0x000000000000794d */ /* 0x000fea0003800000 */
.L_x_25:
[----:B--2---:R2:W4:Y:S02]  /*9be0*/  SYNCS.PHASECHK.TRANS64.TRYWAIT P0, [R3+URZ+0x2a0], R2 ;  /* 0x0002a002030075a7 */ /* 0x00452400080011ff */
[----:B----4-:R-:W-:Y:S05]  /*9bf0*/  @!P0 NANOSLEEP.SYNCS 0x989680 ;  /* 0x009896800000895d */ /* 0x010fea0003900000 */
[----:B------:R-:W4:Y:S02]  /*9c00*/  @!P0 SYNCS.PHASECHK.TRANS64 P0, [R3+URZ+0x2a0], R2 ;  /* 0x0002a002030085a7 */ /* 0x000f2400080010ff */
[----:B----4-:R-:W-:Y:S05]  /*9c10*/  @!P0 BRA `(.L_x_25) ;  /* 0xfffffffc00f08947 */ /* 0x010fea000383ffff */
[----:B------:R-:W-:Y:S05]  /*9c20*/  BRA `(.L_x_153) ;  /* 0xffffff7c00d47947 */ /* 0x000fea000383ffff */
.L_x_28:
[----:B-1----:R-:W-:-:S07]  /*9c30*/  MOV R2, UR33 ;  /* 0x0000002100027c02 */ /* 0x002fce0008000f00 */
.L_x_154:
[----:B-1----:R1:W2:Y:S02]  /*9c40*/  SYNCS.PHASECHK.TRANS64.TRYWAIT P0, [R2+URZ+0x100], R5 ;  /* 0x00010005020075a7 */ /* 0x0022a400080011ff */
[----:B--2---:R-:W-:Y:S05]  /*9c50*/  @!P0 NANOSLEEP.SYNCS 0x989680 ;  /* 0x009896800000895d */ /* 0x004fea0003900000 */
[----:B------:R-:W2:Y:S02]  /*9c60*/  @!P0 SYNCS.PHASECHK.TRANS64 P0, [R2+URZ+0x100], R5 ;  /* 0x00010005020085a7 */ /* 0x000ea400080010ff */
[----:B--2---:R-:W-:Y:S05]  /*9c70*/  @!P0 BRA `(.L_x_154) ;  /* 0xfffffffc00f08947 */ /* 0x004fea000383ffff */
[----:B------:R-:W-:Y:S05]  /*9c80*/  BRA `(.L_x_27) ;  /* 0xffffff80003c7947 */ /* 0x000fea000383ffff */
.L_x_35:
[----:B-1----:R-:W-:-:S07]  /*9c90*/  MOV R2, UR17 ;  /* 0x0000001100027c02 */ /* 0x002fce0008000f00 */
.L_x_155:
[----:B-1----:R1:W2:Y:S02]  /*9ca0*/  SYNCS.PHASECHK.TRANS64.TRYWAIT P0, [R2+URZ+0x100], R5 ;  /* 0x00010005020075a7 */ /* 0x0022a400080011ff */
[----:B--2---:R-:W-:Y:S05]  /*9cb0*/  @!P0 NANOSLEEP.SYNCS 0x989680 ;  /* 0x009896800000895d */ /* 0x004fea0003900000 */
[----:B------:R-:W2:Y:S02]  /*9cc0*/  @!P0 SYNCS.PHASECHK.TRANS64 P0, [R2+URZ+0x100], R5 ;  /* 0x00010005020085a7 */ /* 0x000ea400080010ff */
[----:B--2---:R-:W-:Y:S05]  /*9cd0*/  @!P0 BRA `(.L_x_155) ;  /* 0xfffffffc00f08947 */ /* 0x004fea000383ffff */
[----:B------:R-:W-:Y:S05]  /*9ce0*/  BRA `(.L_x_34) ;  /* 0xffffff8000f87947 */ /* 0x000fea000383ffff */
.L_x_40:
[----:B-1----:R1:W2:Y:S02]  /*9cf0*/  SYNCS.PHASECHK.TRANS64.TRYWAIT P0, [R2+URZ+0x230], R3 ;  /* 0x00023003020075a7 */ /* 0x0022a400080011ff */
[----:B--2---:R-:W-:Y:S05]  /*9d00*/  @!P0 NANOSLEEP.SYNCS 0x989680 ;  /* 0x009896800000895d */ /* 0x004fea0003900000 */
[----:B------:R-:W2:Y:S02]  /*9d10*/  @!P0 SYNCS.PHASECHK.TRANS64 P0, [R2+URZ+0x230], R3 ;  /* 0x00023003020085a7 */ /* 0x000ea400080010ff */
[----:B--2---:R-:W-:Y:S05]  /*9d20*/  @!P0 BRA `(.L_x_40) ;  /* 0xfffffffc00f08947 */ /* 0x004fea000383ffff */
[----:B------:R-:W-:Y:S05]  /*9d30*/  BRA `(.L_x_156) ;  /* 0xffffff84009c7947 */ /* 0x000fea000383ffff */
.L_x_44:
[----:B---3--:R-:W-:-:S07]  /*9d40*/  MOV R0, UR5 ;  /* 0x0000000500007c02 */ /* 0x008fce0008000f00 */
.L_x_157:
[----:B-1----:R1:W2:Y:S02]  /*9d50*/  SYNCS.PHASECHK.TRANS64.TRYWAIT P0, [R0+URZ], R3 ;  /* 0x00000003000075a7 */ /* 0x0022a400080011ff */
[----:B--2---:R-:W-:Y:S05]  /*9d60*/  @!P0 NANOSLEEP.SYNCS 0x989680 ;  /* 0x009896800000895d */ /* 0x004fea0003900000 */
[----:B------:R-:W2:Y:S02]  /*9d70*/  @!P0 SYNCS.PHASECHK.TRANS64 P0, [R0+URZ], R3 ;  /* 0x00000003000085a7 */ /* 0x000ea400080010ff */
[----:B--2---:R-:W-:Y:S05]  /*9d80*/  @!P0 BRA `(.L_x_157) ;  /* 0xfffffffc00f08947 */ /* 0x004fea000383ffff */
[----:B------:R-:W-:Y:S05]  /*9d90*/  BRA `(.L_x_158) ;  /* 0xffffff8c000c7947 */ /* 0x000fea000383ffff */
.L_x_45:
[----:B---3--:R-:W-:-:S07]  /*9da0*/  MOV R0, UR5 ;  /* 0x0000000500007c02 */ /* 0x008fce0008000f00 */
.L_x_159:
[----:B-1----:R1:W2:Y:S02]  /*9db0*/  SYNCS.PHASECHK.TRANS64.TRYWAIT P0, [R0+URZ], R3 ;  /* 0x00000003000075a7 */ /* 0x0022a400080011ff */
[----:B--2---:R-:W-:Y:S05]  /*9dc0*/  @!P0 NANOSLEEP.SYNCS 0x989680 ;  /* 0x009896800000895d */ /* 0x004fea0003900000 */
[----:B------:R-:W2:Y:S02]  /*9dd0*/  @!P0 SYNCS.PHASECHK.TRANS64 P0, [R0+URZ], R3 ;  /* 0x00000003000085a7 */ /* 0x000ea400080010ff */
[----:B--2---:R-:W-:Y:S05]  /*9de0*/  @!P0 BRA `(.L_x_159) ;  /* 0xfffffffc00f08947 */ /* 0x004fea000383ffff */
[----:B------:R-:W-:Y:S05]  /*9df0*/  BRA `(.L_x_160) ;  /* 0xffffff8c00187947 */ /* 0x000fea000383ffff */
.L_x_46:
[----:B---3--:R-:W-:-:S07]  /*9e00*/  MOV R0, UR5 ;  /* 0x0000000500007c02 */ /* 0x008fce0008000f00 */
.L_x_161:
[----:B-1----:R1:W2:Y:S02]  /*9e10*/  SYNCS.PHASECHK.TRANS64.TRYWAIT P0, [R0+URZ], R3 ;  /* 0x00000003000075a7 */ /* 0x0022a400080011ff */
[----:B--2---:R-:W-:Y:S05]  /*9e20*/  @!P0 NANOSLEEP.SYNCS 0x989680 ;  /* 0x009896800000895d */ /* 0x004fea0003900000 */
[----:B------:R-:W2:Y:S02]  /*9e30*/  @!P0 SYNCS.PHASECHK.TRANS64 P0, [R0+URZ], R3 ;  /* 0x00000003000085a7 */ /* 0x000ea400080010ff */
[----:B--2---:R-:W-:Y:S05]  /*9e40*/  @!P0 BRA `(.L_x_161) ;  /* 0xfffffffc00f08947 */ /* 0x004fea000383ffff */
[----:B------:R-:W-:Y:S05]  /*9e50*/  BRA `(.L_x_162) ;  /* 0xffffff8c00247947 */ /* 0x000fea000383ffff */
.L_x_47:
[----:B---3--:R-:W-:-:S07]  /*9e60*/  MOV R0, UR5 ;  /* 0x0000000500007c02 */ /* 0x008fce0008000f00 */
.L_x_163:
[----:B-1----:R1:W2:Y:S02]  /*9e70*/  SYNCS.PHASECHK.TRANS64.TRYWAIT P0, [R0+URZ], R3 ;  /* 0x00000003000075a7 */ /* 0x0022a400080011ff */
[----:B--2---:R-:W-:Y:S05]  /*9e80*/  @!P0 NANOSLEEP.SYNCS 0x989680 ;  /* 0x009896800000895d */ /* 0x004fea0003900000 */
[----:B------:R-:W2:Y:S02]  /*9e90*/  @!P0 SYNCS.PHASECHK.TRANS64 P0, [R0+URZ], R3 ;  /* 0x00000003000085a7 */ /* 0x000ea400080010ff */
[----:B--2---:R-:W-:Y:S05]  /*9ea0*/  @!P0 BRA `(.L_x_163) ;  /* 0xfffffffc00f08947 */ /* 0x004fea000383ffff */
[----:B------:R-:W-:Y:S05]  /*9eb0*/  BRA `(.L_x_164) ;  /* 0xffffff8c00307947 */ /* 0x000fea000383ffff */
.L_x_48:
[----:B---3--:R-:W-:-:S07]  /*9ec0*/  MOV R0, UR5 ;  /* 0x0000000500007c02 */ /* 0x008fce0008000f00 */
.L_x_165:
[----:B-1----:R1:W2:Y:S02]  /*9ed0*/  SYNCS.PHASECHK.TRANS64.TRYWAIT P0, [R0+URZ], R3 ;  /* 0x00000003000075a7 */ /* 0x0022a400080011ff */
[----:B--2---:R-:W-:Y:S05]  /*9ee0*/  @!P0 NANOSLEEP.SYNCS 0x989680 ;  /* 0x009896800000895d */ /* 0x004fea0003900000 */
[----:B------:R-:W2:Y:S02]  /*9ef0*/  @!P0 SYNCS.PHASECHK.TRANS64 P0, [R0+URZ], R3 ;  /* 0x00000003000085a7 */ /* 0x000ea400080010ff */
[----:B--2---:R-:W-:Y:S05]  /*9f00*/  @!P0 BRA `(.L_x_165) ;  /* 0xfffffffc00f08947 */ /* 0x004fea000383ffff */
[----:B------:R-:W-:Y:S05]  /*9f10*/  BRA `(.L_x_166) ;  /* 0xffffff8c003c7947 */ /* 0x000fea000383ffff */
.L_x_49:
[----:B---3--:R-:W-:-:S07]  /*9f20*/  MOV R0, UR5 ;  /* 0x0000000500007c02 */ /* 0x008fce0008000f00 */
.L_x_167:
[----:B-1----:R1:W2:Y:S02]  /*9f30*/  SYNCS.PHASECHK.TRANS64.TRYWAIT P0, [R0+URZ], R3 ;  /* 0x00000003000075a7 */ /* 0x0022a400080011ff */
[----:B--2---:R-:W-:Y:S05]  /*9f40*/  @!P0 NANOSLEEP.SYNCS 0x989680 ;  /* 0x009896800000895d */ /* 0x004fea0003900000 */
[----:B------:R-:W2:Y:S02]  /*9f50*/  @!P0 SYNCS.PHASECHK.TRANS64 P0, [R0+URZ], R3 ;  /* 0x00000003000085a7 */ /* 0x000ea400080010ff */
[----:B--2---:R-:W-:Y:S05]  /*9f60*/  @!P0 BRA `(.L_x_167) ;  /* 0xfffffffc00f08947 */ /* 0x004fea000383ffff */
[----:B------:R-:W-:Y:S05]  /*9f70*/  BRA `(.L_x_168) ;  /* 0xffffff8c00487947 */ /* 0x000fea000383ffff */
.L_x_50:
[----:B---3--:R-:W-:-:S07]  /*9f80*/  MOV R0, UR5 ;  /* 0x0000000500007c02 */ /* 0x008fce0008000f00 */
.L_x_169:
[----:B-1----:R1:W2:Y:S02]  /*9f90*/  SYNCS.PHASECHK.TRANS64.TRYWAIT P0, [R0+URZ], R3 ;  /* 0x00000003000075a7 */ /* 0x0022a400080011ff */
[----:B--2---:R-:W-:Y:S05]  /*9fa0*/  @!P0 NANOSLEEP.SYNCS 0x989680 ;  /* 0x009896800000895d */ /* 0x004fea0003900000 */
[----:B------:R-:W2:Y:S02]  /*9fb0*/  @!P0 SYNCS.PHASECHK.TRANS64 P0, [R0+URZ], R3 ;  /* 0x00000003000085a7 */ /* 0x000ea400080010ff */
[----:B--2---:R-:W-:Y:S05]  /*9fc0*/  @!P0 BRA `(.L_x_169) ;  /* 0xfffffffc00f08947 */ /* 0x004fea000383ffff */
[----:B------:R-:W-:Y:S05]  /*9fd0*/  BRA `(.L_x_170) ;  /* 0xffffff8c00547947 */ /* 0x000fea000383ffff */
.L_x_51:
[----:B---3--:R-:W-:-:S07]  /*9fe0*/  MOV R0, UR5 ;  /* 0x0000000500007c02 */ /* 0x008fce0008000f00 */
.L_x_171:
[----:B-1----:R1:W2:Y:S02]  /*9ff0*/  SYNCS.PHASECHK.TRANS64.TRYWAIT P0, [R0+URZ], R3 ;  /* 0x00000003000075a7 */ /* 0x0022a400080011ff */
[----:B--2---:R-:W-:Y:S05]  /*a000*/  @!P0 NANOSLEEP.SYNCS 0x989680 ;  /* 0x009896800000895d */ /* 0x004fea0003900000 */
[----:B------:R-:W2:Y:S02]  /*a010*/  @!P0 SYNCS.PHASECHK.TRANS64 P0, [R0+URZ], R3 ;  /* 0x00000003000085a7 */ /* 0x000ea400080010ff */
[----:B--2---:R-:W-:Y:S05]  /*a020*/  @!P0 BRA `(.L_x_171) ;  /* 0xfffffffc00f08947 */ /* 0x004fea000383ffff */
[----:B------:R-:W-:Y:S05]  /*a030*/  BRA `(.L_x_172) ;  /* 0xffffff8c00607947 */ /* 0x000fea000383ffff */
.L_x_52:
[----:B---3--:R-:W-:-:S07]  /*a040*/  MOV R0, UR5 ;  /* 0x0000000500007c02 */ /* 0x008fce0008000f00 */
.L_x_173:
[----:B-1----:R1:W2:Y:S02]  /*a050*/  SYNCS.PHASECHK.TRANS64.TRYWAIT P0, [R0+URZ], R3 ;  /* 0x00000003000075a7 */ /* 0x0022a400080011ff */
[----:B--2---:R-:W-:Y:S05]  /*a060*/  @!P0 NANOSLEEP.SYNCS 0x989680 ;  /* 0x009896800000895d */ /* 0x004fea0003900000 */
[----:B------:R-:W2:Y:S02]  /*a070*/  @!P0 SYNCS.PHASECHK.TRANS64 P0, [R0+URZ], R3 ;  /* 0x00000003000085a7 */ /* 0x000ea400080010ff */
[----:B--2---:R-:W-:Y:S05]  /*a080*/  @!P0 BRA `(.L_x_173) ;  /* 0xfffffffc00f08947 */ /* 0x004fea000383ffff */
[----:B------:R-:W-:Y:S05]  /*a090*/  BRA `(.L_x_174) ;  /* 0xffffff8c006c7947 */ /* 0x000fea000383ffff */
.L_x_53:
[----:B---3--:R-:W-:-:S07]  /*a0a0*/  MOV R0, UR5 ;  /* 0x0000000500007c02 */ /* 0x008fce0008000f00 */
.L_x_175:
[----:B-1----:R1:W2:Y:S02]  /*a0b0*/  SYNCS.PHASECHK.TRANS64.TRYWAIT P0, [R0+URZ], R3 ;  /* 0x00000003000075a7 */ /* 0x0022a400080011ff */
[----:B--2---:R-:W-:Y:S05]  /*a0c0*/  @!P0 NANOSLEEP.SYNCS 0x989680 ;  /* 0x009896800000895d */ /* 0x004fea0003900000 */
[----:B------:R-:W2:Y:S02]  /*a0d0*/  @!P0 SYNCS.PHASECHK.TRANS64 P0, [R0+URZ], R3 ;  /* 0x00000003000085a7 */ /* 0x000ea400080010ff */
[----:B--2---:R-:W-:Y:S05]  /*a0e0*/  @!P0 BRA `(.L_x_175) ;  /* 0xfffffffc00f08947 */ /* 0x004fea000383ffff */
[----:B------:R-:W-:Y:S05]  /*a0f0*/  BRA `(.L_x_176) ;  /* 0xffffff8c00787947 */ /* 0x000fea000383ffff */
.L_x_54:
[----:B---3--:R-:W-:-:S07]  /*a100*/  MOV R0, UR5 ;  /* 0x0000000500007c02 */ /* 0x008fce0008000f00 */
.L_x_177:
[----:B-1----:R1:W2:Y:S02]  /*a110*/  SYNCS.PHASECHK.TRANS64.TRYWAIT P0, [R0+URZ], R3 ;  /* 0x00000003000075a7 */ /* 0x0022a400080011ff */
[----:B--2---:R-:W-:Y:S05]  /*a120*/  @!P0 NANOSLEEP.SYNCS 0x989680 ;  /* 0x009896800000895d */ /* 0x004fea0003900000 */
[----:B------:R-:W2:Y:S02]  /*a130*/  @!P0 SYNCS.PHASECHK.TRANS64 P0, [R0+URZ], R3 ;  /* 0x00000003000085a7 */ /* 0x000ea400080010ff */
[----:B--2---:R-:W-:Y:S05]  /*a140*/  @!P0 BRA `(.L_x_177) ;  /* 0xfffffffc00f08947 */ /* 0x004fea000383ffff */
[----:B------:R-:W-:Y:S05]  /*a150*/  BRA `(.L_x_178) ;  /* 0xffffff8c00847947 */ /* 0x000fea000383ffff */
.L_x_55:
[----:B---3--:R-:W-:-:S07]  /*a160*/  MOV R0, UR5 ;  /* 0x0000000500007c02 */ /* 0x008fce0008000f00 */
.L_x_179:
[----:B-1----:R1:W2:Y:S02]  /*a170*/  SYNCS.PHASECHK.TRANS64.TRYWAIT P0, [R0+URZ], R3 ;  /* 0x00000003000075a7 */ /* 0x0022a400080011ff */
[----:B--2---:R-:W-:Y:S05]  /*a180*/  @!P0 NANOSLEEP.SYNCS 0x989680 ;  /* 0x009896800000895d */ /* 0x004fea0003900000 */
[----:B------:R-:W2:Y:S02]  /*a190*/  @!P0 SYNCS.PHASECHK.TRANS64 P0, [R0+URZ], R3 ;  /* 0x00000003000085a7 */ /* 0x000ea400080010ff */
[----:B--2---:R-:W-:Y:S05]  /*a1a0*/  @!P0 BRA `(.L_x_179) ;  /* 0xfffffffc00f08947 */ /* 0x004fea000383ffff */
[----:B------:R-:W-:Y:S05]  /*a1b0*/  BRA `(.L_x_180) ;  /* 0xffffff8c00907947 */ /* 0x000fea000383ffff */
.L_x_56:
[----:B---3--:R-:W-:-:S07]  /*a1c0*/  MOV R0, UR5 ;  /* 0x0000000500007c02 */ /* 0x008fce0008000f00 */
.L_x_181:
[----:B-1----:R1:W2:Y:S02]  /*a1d0*/  SYNCS.PHASECHK.TRANS64.TRYWAIT P0, [R0+URZ], R3 ;  /* 0x00000003000075a7 */ /* 0x0022a400080011ff */
[----:B--2---:R-:W-:Y:S05]  /*a1e0*/  @!P0 NANOSLEEP.SYNCS 0x989680 ;  /* 0x009896800000895d */ /* 0x004fea0003900000 */
[----:B------:R-:W2:Y:S02]  /*a1f0*/  @!P0 SYNCS.PHASECHK.TRANS64 P0, [R0+URZ], R3 ;  /* 0x00000003000085a7 */ /* 0x000ea400080010ff */
[----:B--2---:R-:W-:Y:S05]  /*a200*/  @!P0 BRA `(.L_x_181) ;  /* 0xfffffffc00f08947 */ /* 0x004fea000383ffff */
[----:B------:R-:W-:Y:S05]  /*a210*/  BRA `(.L_x_182) ;  /* 0xffffff8c009c7947 */ /* 0x000fea000383ffff */
.L_x_57:
[----:B---3--:R-:W-:-:S07]  /*a220*/  MOV R0, UR5 ;  /* 0x0000000500007c02 */ /* 0x008fce0008000f00 */
.L_x_183:
[----:B-1----:R1:W2:Y:S02]  /*a230*/  SYNCS.PHASECHK.TRANS64.TRYWAIT P0, [R0+URZ], R3 ;  /* 0x00000003000075a7 */ /* 0x0022a400080011ff */
[----:B--2---:R-:W-:Y:S05]  /*a240*/  @!P0 NANOSLEEP.SYNCS 0x989680 ;  /* 0x009896800000895d */ /* 0x004fea0003900000 */
[----:B------:R-:W2:Y:S02]  /*a250*/  @!P0 SYNCS.PHASECHK.TRANS64 P0, [R0+URZ], R3 ;  /* 0x00000003000085a7 */ /* 0x000ea400080010ff */
[----:B--2---:R-:W-:Y:S05]  /*a260*/  @!P0 BRA `(.L_x_183) ;  /* 0xfffffffc00f08947 */ /* 0x004fea000383ffff */
[----:B------:R-:W-:Y:S05]  /*a270*/  BRA `(.L_x_184) ;  /* 0xffffff8c00a87947 */ /* 0x000fea000383ffff */
.L_x_58:
[----:B---3--:R-:W-:-:S07]  /*a280*/  MOV R0, UR5 ;  /* 0x0000000500007c02 */ /* 0x008fce0008000f00 */
.L_x_185:
[----:B-1----:R1:W2:Y:S02]  /*a290*/  SYNCS.PHASECHK.TRANS64.TRYWAIT P0, [R0+URZ], R3 ;  /* 0x00000003000075a7 */ /* 0x0022a400080011ff */
[----:B--2---:R-:W-:Y:S05]  /*a2a0*/  @!P0 NANOSLEEP.SYNCS 0x989680 ;  /* 0x009896800000895d */ /* 0x004fea0003900000 */
[----:B------:R-:W2:Y:S02]  /*a2b0*/  @!P0 SYNCS.PHASECHK.TRANS64 P0, [R0+URZ], R3 ;  /* 0x00000003000085a7 */ /* 0x000ea400080010ff */
[----:B--2---:R-:W-:Y:S05]  /*a2c0*/  @!P0 BRA `(.L_x_185) ;  /* 0xfffffffc00f08947 */ /* 0x004fea000383ffff */
[----:B------:R-:W-:Y:S05]  /*a2d0*/  BRA `(.L_x_186) ;  /* 0xffffff8c00b47947 */ /* 0x000fea000383ffff */
.L_x_59:
[----:B---3--:R-:W-:-:S07]  /*a2e0*/  MOV R0, UR5 ;  /* 0x0000000500007c02 */ /* 0x008fce0008000f00 */
.L_x_187:
[----:B-1----:R1:W2:Y:S02]  /*a2f0*/  SYNCS.PHASECHK.TRANS64.TRYWAIT P0, [R0+URZ], R3 ;  /* 0x00000003000075a7 */ /* 0x0022a400080011ff */
[----:B--2---:R-:W-:Y:S05]  /*a300*/  @!P0 NANOSLEEP.SYNCS 0x989680 ;  /* 0x009896800000895d */ /* 0x004fea0003900000 */
[----:B------:R-:W2:Y:S02]  /*a310*/  @!P0 SYNCS.PHASECHK.TRANS64 P0, [R0+URZ], R3 ;  /* 0x00000003000085a7 */ /* 0x000ea400080010ff */
[----:B--2---:R-:W-:Y:S05]  /*a320*/  @!P0 BRA `(.L_x_187) ;  /* 0xfffffffc00f08947 */ /* 0x004fea000383ffff */
[----:B------:R-:W-:Y:S05]  /*a330*/  BRA `(.L_x_188) ;  /* 0xffffff8c00c07947 */ /* 0x000fea000383ffff */
.L_x_60:
[----:B---3--:R-:W-:-:S07]  /*a340*/  MOV R0, UR5 ;  /* 0x0000000500007c02 */ /* 0x008fce0008000f00 */
.L_x_189:
[----:B-1----:R1:W2:Y:S02]  /*a350*/  SYNCS.PHASECHK.TRANS64.TRYWAIT P0, [R0+URZ], R3 ;  /* 0x00000003000075a7 */ /* 0x0022a400080011ff */
[----:B--2---:R-:W-:Y:S05]  /*a360*/  @!P0 NANOSLEEP.SYNCS 0x989680 ;  /* 0x009896800000895d */ /* 0x004fea0003900000 */
[----:B------:R-:W2:Y:S02]  /*a370*/  @!P0 SYNCS.PHASECHK.TRANS64 P0, [R0+URZ], R3 ;  /* 0x00000003000085a7 */ /* 0x000ea400080010ff */
[----:B--2---:R-:W-:Y:S05]  /*a380*/  @!P0 BRA `(.L_x_189) ;  /* 0xfffffffc00f08947 */ /* 0x004fea000383ffff */
[----:B------:R-:W-:Y:S05]  /*a390*/  BRA `(.L_x_190) ;  /* 0xffffff8c00cc7947 */ /* 0x000fea000383ffff */
.L_x_61:
[----:B---3--:R-:W-:-:S07]  /*a3a0*/  MOV R0, UR5 ;  /* 0x0000000500007c02 */ /* 0x008fce0008000f00 */
.L_x_191:
[----:B-1----:R1:W2:Y:S02]  /*a3b0*/  SYNCS.PHASECHK.TRANS64.TRYWAIT P0, [R0+URZ], R3 ;  /* 0x00000003000075a7 */ /* 0x0022a400080011ff */
[----:B--2---:R-:W-:Y:S05]  /*a3c0*/  @!P0 NANOSLEEP.SYNCS 0x989680 ;  /* 0x009896800000895d */ /* 0x004fea0003900000 */
[----:B------:R-:W2:Y:S02]  /*a3d0*/  @!P0 SYNCS.PHASECHK.TRANS64 P0, [R0+URZ], R3 ;  /* 0x00000003000085a7 */ /* 0x000ea400080010ff */
[----:B--2---:R-:W-:Y:S05]  /*a3e0*/  @!P0 BRA `(.L_x_191) ;  /* 0xfffffffc00f08947 */ /* 0x004fea000383ffff */
[----:B------:R-:W-:Y:S05]  /*a3f0*/  BRA `(.L_x_192) ;  /* 0xffffff8c00d87947 */ /* 0x000fea000383ffff */
.L_x_62:
[----:B---3--:R-:W-:-:S07]  /*a400*/  MOV R0, UR5 ;  /* 0x0000000500007c02 */ /* 0x008fce0008000f00 */
.L_x_193:
[----:B-1----:R1:W2:Y:S02]  /*a410*/  SYNCS.PHASECHK.TRANS64.TRYWAIT P0, [R0+URZ], R3 ;  /* 0x00000003000075a7 */ /* 0x0022a400080011ff */
[----:B--2---:R-:W-:Y:S05]  /*a420*/  @!P0 NANOSLEEP.SYNCS 0x989680 ;  /* 0x009896800000895d */ /* 0x004fea0003900000 */
[----:B------:R-:W2:Y:S02]  /*a430*/  @!P0 SYNCS.PHASECHK.TRANS64 P0, [R0+URZ], R3 ;  /* 0x00000003000085a7 */ /* 0x000ea400080010ff */
[----:B--2---:R-:W-:Y:S05]  /*a440*/  @!P0 BRA `(.L_x_193) ;  /* 0xfffffffc00f08947 */ /* 0x004fea000383ffff */
[----:B------:R-:W-:Y:S05]  /*a450*/  BRA `(.L_x_194) ;  /* 0xffffff8c00e47947 */ /* 0x000fea000383ffff */
.L_x_63:
[----:B---3--:R-:W-:-:S07]  /*a460*/  MOV R0, UR5 ;  /* 0x0000000500007c02 */ /* 0x008fce0008000f00 */
.L_x_195:
[----:B-1----:R1:W2:Y:S02]  /*a470*/  SYNCS.PHASECHK.TRANS64.TRYWAIT P0, [R0+URZ], R3 ;  /* 0x00000003000075a7 */ /* 0x0022a400080011ff */
[----:B--2---:R-:W-:Y:S05]  /*a480*/  @!P0 NANOSLEEP.SYNCS 0x989680 ;  /* 0x009896800000895d */ /* 0x004fea0003900000 */
[----:B------:R-:W2:Y:S02]  /*a490*/  @!P0 SYNCS.PHASECHK.TRANS64 P0, [R0+URZ], R3 ;  /* 0x00000003000085a7 */ /* 0x000ea400080010ff */
[----:B--2---:R-:W-:Y:S05]  /*a4a0*/  @!P0 BRA `(.L_x_195) ;  /* 0xfffffffc00f08947 */ /* 0x004fea000383ffff */
[----:B------:R-:W-:Y:S05]  /*a4b0*/  BRA `(.L_x_196) ;  /* 0xffffff8c00f07947 */ /* 0x000fea000383ffff */
.L_x_64:
[----:B---3--:R-:W-:-:S07]  /*a4c0*/  MOV R0, UR5 ;  /* 0x0000000500007c02 */ /* 0x008fce0008000f00 */
.L_x_197:
[----:B-1----:R1:W2:Y:S02]  /*a4d0*/  SYNCS.PHASECHK.TRANS64.TRYWAIT P0, [R0+URZ], R3 ;  /* 0x00000003000075a7 */ /* 0x0022a400080011ff */
[----:B--2---:R-:W-:Y:S05]  /*a4e0*/  @!P0 NANOSLEEP.SYNCS 0x989680 ;  /* 0x009896800000895d */ /* 0x004fea0003900000 */
[----:B------:R-:W2:Y:S02]  /*a4f0*/  @!P0 SYNCS.PHASECHK.TRANS64 P0, [R0+URZ], R3 ;  /* 0x00000003000085a7 */ /* 0x000ea400080010ff */
[----:B--2---:R-:W-:Y:S05]  /*a500*/  @!P0 BRA `(.L_x_197) ;  /* 0xfffffffc00f08947 */ /* 0x004fea000383ffff */
[----:B------:R-:W-:Y:S05]  /*a510*/  BRA `(.L_x_198) ;  /* 0xffffff8c00fc7947 */ /* 0x000fea000383ffff */
.L_x_65:
[----:B---3--:R-:W-:-:S07]  /*a520*/  MOV R0, UR5 ;  /* 0x0000000500007c02 */ /* 0x008fce0008000f00 */
.L_x_199:
[----:B-1----:R1:W2:Y:S02]  /*a530*/  SYNCS.PHASECHK.TRANS64.TRYWAIT P0, [R0+URZ], R3 ;  /* 0x00000003000075a7 */ /* 0x0022a400080011ff */
[----:B--2---:R-:W-:Y:S05]  /*a540*/  @!P0 NANOSLEEP.SYNCS 0x989680 ;  /* 0x009896800000895d */ /* 0x004fea0003900000 */
[----:B------:R-:W2:Y:S02]  /*a550*/  @!P0 SYNCS.PHASECHK.TRANS64 P0, [R0+URZ], R3 ;  /* 0x00000003000085a7 */ /* 0x000ea400080010ff */
[----:B--2---:R-:W-:Y:S05]  /*a560*/  @!P0 BRA `(.L_x_199) ;  /* 0xfffffffc00f08947 */ /* 0x004fea000383ffff */
[----:B------:R-:W-:Y:S05]  /*a570*/  BRA `(.L_x_200) ;  /* 0xffffff9000087947 */ /* 0x000fea000383ffff */
.L_x_66:
[----:B---3--:R-:W-:-:S07]  /*a580*/  MOV R0, UR5 ;  /* 0x0000000500007c02 */ /* 0x008fce0008000f00 */
.L_x_201:
[----:B-1----:R1:W2:Y:S02]  /*a590*/  SYNCS.PHASECHK.TRANS64.TRYWAIT P0, [R0+URZ], R3 ;  /* 0x00000003000075a7 */ /* 0x0022a400080011ff */
[----:B--2---:R-:W-:Y:S05]  /*a5a0*/  @!P0 NANOSLEEP.SYNCS 0x989680 ;  /* 0x009896800000895d */ /* 0x004fea0003900000 */
[----:B------:R-:W2:Y:S02]  /*a5b0*/  @!P0 SYNCS.PHASECHK.TRANS64 P0, [R0+URZ], R3 ;  /* 0x00000003000085a7 */ /* 0x000ea400080010ff */
[----:B--2---:R-:W-:Y:S05]  /*a5c0*/  @!P0 BRA `(.L_x_201) ;  /* 0xfffffffc00f08947 */ /* 0x004fea000383ffff */
[----:B------:R-:W-:Y:S05]  /*a5d0*/  BRA `(.L_x_202) ;  /* 0xffffff9000147947 */ /* 0x000fea000383ffff */
.L_x_67:
[----:B---3--:R-:W-:-:S07]  /*a5e0*/  MOV R0, UR5 ;  /* 0x0000000500007c02 */ /* 0x008fce0008000f00 */
.L_x_203:
[----:B-1----:R1:W2:Y:S02]  /*a5f0*/  SYNCS.PHASECHK.TRANS64.TRYWAIT P0, [R0+URZ], R3 ;  /* 0x00000003000075a7 */ /* 0x0022a400080011ff */
[----:B--2---:R-:W-:Y:S05]  /*a600*/  @!P0 NANOSLEEP.SYNCS 0x989680 ;  /* 0x009896800000895d */ /* 0x004fea0003900000 */
[----:B------:R-:W2:Y:S02]  /*a610*/  @!P0 SYNCS.PHASECHK.TRANS64 P0, [R0+URZ], R3 ;  /* 0x00000003000085a7 */ /* 0x000ea400080010ff */
[----:B--2---:R-:W-:Y:S05]  /*a620*/  @!P0 BRA `(.L_x_203) ;  /* 0xfffffffc00f08947 */ /* 0x004fea000383ffff */
[----:B------:R-:W-:Y:S05]  /*a630*/  BRA `(.L_x_204) ;  /* 0xffffff9000207947 */ /* 0x000fea000383ffff */
.L_x_68:
[----:B---3--:R-:W-:-:S07]  /*a640*/  MOV R0, UR5 ;  /* 0x0000000500007c02 */ /* 0x008fce0008000f00 */
.L_x_205:
[----:B-1----:R1:W2:Y:S02]  /*a650*/  SYNCS.PHASECHK.TRANS64.TRYWAIT P0, [R0+URZ], R3 ;  /* 0x00000003000075a7 */ /* 0x0022a400080011ff */
[----:B--2---:R-:W-:Y:S05]  /*a660*/  @!P0 NANOSLEEP.SYNCS 0x989680 ;  /* 0x009896800000895d */ /* 0x004fea0003900000 */
[----:B------:R-:W2:Y:S02]  /*a670*/  @!P0 SYNCS.PHASECHK.TRANS64 P0, [R0+URZ], R3 ;  /* 0x00000003000085a7 */ /* 0x000ea400080010ff */
[----:B--2---:R-:W-:Y:S05]  /*a680*/  @!P0 BRA `(.L_x_205) ;  /* 0xfffffffc00f08947 */ /* 0x004fea000383ffff */
[----:B------:R-:W-:Y:S05]  /*a690*/  BRA `(.L_x_206) ;  /* 0xffffff90002c7947 */ /* 0x000fea000383ffff */
.L_x_69:
[----:B---3--:R-:W-:-:S07]  /*a6a0*/  MOV R0, UR5 ;  /* 0x0000000500007c02 */ /* 0x008fce0008000f00 */
.L_x_207:
[----:B-1----:R1:W2:Y:S02]  /*a6b0*/  SYNCS.PHASECHK.TRANS64.TRYWAIT P0, [R0+URZ], R3 ;  /* 0x00000003000075a7 */ /* 0x0022a400080011ff */
[----:B--2---:R-:W-:Y:S05]  /*a6c0*/  @!P0 NANOSLEEP.SYNCS 0x989680 ;  /* 0x009896800000895d */ /* 0x004fea0003900000 */
[----:B------:R-:W2:Y:S02]  /*a6d0*/  @!P0 SYNCS.PHASECHK.TRANS64 P0, [R0+URZ], R3 ;  /* 0x00000003000085a7 */ /* 0x000ea400080010ff */
[----:B--2---:R-:W-:Y:S05]  /*a6e0*/  @!P0 BRA `(.L_x_207) ;  /* 0xfffffffc00f08947 */ /* 0x004fea000383ffff */
[----:B------:R-:W-:Y:S05]  /*a6f0*/  BRA `(.L_x_208) ;  /* 0xffffff9000387947 */ /* 0x000fea000383ffff */
.L_x_70:
[----:B---3--:R-:W-:-:S07]  /*a700*/  MOV R0, UR5 ;  /* 0x0000000500007c02 */ /* 0x008fce0008000f00 */
.L_x_209:
[----:B-1----:R1:W2:Y:S02]  /*a710*/  SYNCS.PHASECHK.TRANS64.TRYWAIT P0, [R0+URZ], R3 ;  /* 0x00000003000075a7 */ /* 0x0022a400080011ff */
[----:B--2---:R-:W-:Y:S05]  /*a720*/  @!P0 NANOSLEEP.SYNCS 0x989680 ;  /* 0x009896800000895d */ /* 0x004fea0003900000 */
[----:B------:R-:W2:Y:S02]  /*a730*/  @!P0 SYNCS.PHASECHK.TRANS64 P0, [R0+URZ], R3 ;  /* 0x00000003000085a7 */ /* 0x000ea400080010ff */
[----:B--2---:R-:W-:Y:S05]  /*a740*/  @!P0 BRA `(.L_x_209) ;  /* 0xfffffffc00f08947 */ /* 0x004fea000383ffff */
[----:B------:R-:W-:Y:S05]  /*a750*/  BRA `(.L_x_210) ;  /* 0xffffff9000447947 */ /* 0x000fea000383ffff */
.L_x_71:
[----:B---3--:R-:W-:-:S07]  /*a760*/  MOV R0, UR5 ;  /* 0x0000000500007c02 */ /* 0x008fce0008000f00 */
.L_x_211:
[----:B-1----:R1:W2:Y:S02]  /*a770*/  SYNCS.PHASECHK.TRANS64.TRYWAIT P0, [R0+URZ], R3 ;  /* 0x00000003000075a7 */ /* 0x0022a400080011ff */
[----:B--2---:R-:W-:Y:S05]  /*a780*/  @!P0 NANOSLEEP.SYNCS 0x989680 ;  /* 0x009896800000895d */ /* 0x004fea0003900000 */
[----:B------:R-:W2:Y:S02]  /*a790*/  @!P0 SYNCS.PHASECHK.TRANS64 P0, [R0+URZ], R3 ;  /* 0x00000003000085a7 */ /* 0x000ea400080010ff */
[----:B--2---:R-:W-:Y:S05]  /*a7a0*/  @!P0 BRA `(.L_x_211) ;  /* 0xfffffffc00f08947 */ /* 0x004fea000383ffff */
[----:B------:R-:W-:Y:S05]  /*a7b0*/  BRA `(.L_x_212) ;  /* 0xffffff9000507947 */ /* 0x000fea000383ffff */
.L_x_72:
[----:B---3--:R-:W-:-:S07]  /*a7c0*/  MOV R0, UR5 ;  /* 0x0000000500007c02 */ /* 0x008fce0008000f00 */
.L_x_213:
[----:B-1----:R1:W2:Y:S02]  /*a7d0*/  SYNCS.PHASECHK.TRANS64.TRYWAIT P0, [R0+URZ], R3 ;  /* 0x00000003000075a7 */ /* 0x0022a400080011ff */
[----:B--2---:R-:W-:Y:S05]  /*a7e0*/  @!P0 NANOSLEEP.SYNCS 0x989680 ;  /* 0x009896800000895d */ /* 0x004fea0003900000 */
[----:B------:R-:W2:Y:S02]  /*a7f0*/  @!P0 SYNCS.PHASECHK.TRANS64 P0, [R0+URZ], R3 ;  /* 0x00000003000085a7 */ /* 0x000ea400080010ff */
[----:B--2---:R-:W-:Y:S05]  /*a800*/  @!P0 BRA `(.L_x_213) ;  /* 0xfffffffc00f08947 */ /* 0x004fea000383ffff */
[----:B------:R-:W-:Y:S05]  /*a810*/  BRA `(.L_x_214) ;  /* 0xffffff90005c7947 */ /* 0x000fea000383ffff */
.L_x_73:
[----:B---3--:R-:W-:-:S07]  /*a820*/  MOV R0, UR5 ;  /* 0x0000000500007c02 */ /* 0x008fce0008000f00 */
.L_x_215:
[----:B-1----:R1:W2:Y:S02]  /*a830*/  SYNCS.PHASECHK.TRANS64.TRYWAIT P0, [R0+URZ], R3 ;  /* 0x00000003000075a7 */ /* 0x0022a400080011ff */
[----:B--2---:R-:W-:Y:S05]  /*a840*/  @!P0 NANOSLEEP.SYNCS 0x989680 ;  /* 0x009896800000895d */ /* 0x004fea0003900000 */
[----:B------:R-:W2:Y:S02]  /*a850*/  @!P0 SYNCS.PHASECHK.TRANS64 P0, [R0+URZ], R3 ;  /* 0x00000003000085a7 */ /* 0x000ea400080010ff */
[----:B--2---:R-:W-:Y:S05]  /*a860*/  @!P0 BRA `(.L_x_215) ;  /* 0xfffffffc00f08947 */ /* 0x004fea000383ffff */
[----:B------:R-:W-:Y:S05]  /*a870*/  BRA `(.L_x_216) ;  /* 0xffffff9000687947 */ /* 0x000fea000383ffff */
.L_x_74:
[----:B---3--:R-:W-:-:S07]  /*a880*/  MOV R0, UR5 ;  /* 0x0000000500007c02 */ /* 0x008fce0008000f00 */
.L_x_217:
[----:B-1----:R1:W2:Y:S02]  /*a890*/  SYNCS.PHASECHK.TRANS64.TRYWAIT P0, [R0+URZ], R3 ;  /* 0x00000003000075a7 */ /* 0x0022a400080011ff */
[----:B--2---:R-:W-:Y:S05]  /*a8a0*/  @!P0 NANOSLEEP.SYNCS 0x989680 ;  /* 0x009896800000895d */ /* 0x004fea0003900000 */
[----:B------:R-:W2:Y:S02]  /*a8b0*/  @!P0 SYNCS.PHASECHK.TRANS64 P0, [R0+URZ], R3 ;  /* 0x00000003000085a7 */ /* 0x000ea400080010ff */
[----:B--2---:R-:W-:Y:S05]  /*a8c0*/  @!P0 BRA `(.L_x_217) ;  /* 0xfffffffc00f08947 */ /* 0x004fea000383ffff */
[----:B------:R-:W-:Y:S05]  /*a8d0*/  BRA `(.L_x_218) ;  /* 0xffffff9000747947 */ /* 0x000fea000383ffff */
.L_x_77:
[----:B-1----:R1:W2:Y:S02]  /*a8e0*/  SYNCS.PHASECHK.TRANS64.TRYWAIT P0, [R0+URZ+0x290], R5 ;  /* 0x00029005000075a7 */ /* 0x0022a400080011ff */
[----:B--2---:R-:W-:Y:S05]  /*a8f0*/  @!P0 NANOSLEEP.SYNCS 0x989680 ;  /* 0x009896800000895d */ /* 0x004fea0003900000 */
[----:B------:R-:W2:Y:S02]  /*a900*/  @!P0 SYNCS.PHASECHK.TRANS64 P0, [R0+URZ+0x290], R5 ;  /* 0x00029005000085a7 */ /* 0x000ea400080010ff */
[----:B--2---:R-:W-:Y:S05]  /*a910*/  @!P0 BRA `(.L_x_77) ;  /* 0xfffffffc00f08947 */ /* 0x004fea000383ffff */
[----:B------:R-:W-:Y:S05]  /*a920*/  BRA `(.L_x_219) ;  /* 0xffffff9000d47947 */ /* 0x000fea000383ffff */
.L_x_78:
[----:B------:R-:W-:-:S07]  /*a930*/  MOV R0, UR5 ;  /* 0x0000000500007c02 */ /* 0x000fce0008000f00 */
.L_x_220:
[----:B-1----:R1:W2:Y:S02]  /*a940*/  SYNCS.PHASECHK.TRANS64.TRYWAIT P0, [R0+URZ+0x240], R7 ;  /* 0x00024007000075a7 */ /* 0x0022a400080011ff */
[----:B--2---:R-:W-:Y:S05]  /*a950*/  @!P0 NANOSLEEP.SYNCS 0x989680 ;  /* 0x009896800000895d */ /* 0x004fea0003900000 */
[----:B------:R-:W2:Y:S02]  /*a960*/  @!P0 SYNCS.PHASECHK.TRANS64 P0, [R0+URZ+0x240], R7 ;  /* 0x00024007000085a7 */ /* 0x000ea400080010ff */
[----:B--2---:R-:W-:Y:S05]  /*a970*/  @!P0 BRA `(.L_x_220) ;  /* 0xfffffffc00f08947 */ /* 0x004fea000383ffff */
[----:B------:R-:W-:Y:S05]  /*a980*/  BRA `(.L_x_221) ;  /* 0xffffff9000e47947 */ /* 0x000fea000383ffff */
.L_x_79:
[----:B-1----:R1:W2:Y:S02]  /*a990*/  SYNCS.PHASECHK.TRANS64.TRYWAIT P1, [R0+URZ+0x230], R5 ;  /* 0x00023005000075a7 */ /* 0x0022a400080211ff */
[----:B--2---:R-:W-:Y:S05]  /*a9a0*/  @!P1 NANOSLEEP.SYNCS 0x989680 ;  /* 0x009896800000995d */ /* 0x004fea0003900000 */
[----:B------:R-:W2:Y:S02]  /*a9b0*/  @!P1 SYNCS.PHASECHK.TRANS64 P1, [R0+URZ+0x230], R5 ;  /* 0x00023005000095a7 */ /* 0x000ea400080210ff */
[----:B--2---:R-:W-:Y:S05]  /*a9c0*/  @!P1 BRA `(.L_x_79) ;  /* 0xfffffffc00f09947 */ /* 0x004fea000383ffff */
[----:B------:R-:W-:Y:S05]  /*a9d0*/  BRA `(.L_x_222) ;  /* 0xffffff9400147947 */ /* 0x000fea000383ffff */
.L_x_82:
[----:B------:R-:W-:-:S07]  /*a9e0*/  MOV R0, UR5 ;  /* 0x0000000500007c02 */ /* 0x000fce0008000f00 */
.L_x_223:
[----:B-1----:R1:W2:Y:S02]  /*a9f0*/  SYNCS.PHASECHK.TRANS64.TRYWAIT P0, [R0+URZ+0x240], R3 ;  /* 0x00024003000075a7 */ /* 0x0022a400080011ff */
[----:B--2---:R-:W-:Y:S05]  /*aa00*/  @!P0 NANOSLEEP.SYNCS 0x989680 ;  /* 0x009896800000895d */ /* 0x004fea0003900000 */
[----:B------:R-:W2:Y:S02]  /*aa10*/  @!P0 SYNCS.PHASECHK.TRANS64 P0, [R0+URZ+0x240], R3 ;  /* 0x00024003000085a7 */ /* 0x000ea400080010ff */
[----:B--2---:R-:W-:Y:S05]  /*aa20*/  @!P0 BRA `(.L_x_223) ;  /* 0xfffffffc00f08947 */ /* 0x004fea000383ffff */
[----:B------:R-:W-:Y:S05]  /*aa30*/  BRA `(.L_x_81) ;  /* 0xffffff9400687947 */ /* 0x000fea000383ffff */
.L_x_91:
[----:B-1----:R-:W-:-:S04]  /*aa40*/  MOV R4, UR6 ;  /* 0x0000000600047c02 */ /* 0x002fc80008000f00 */
[----:B------:R1:W2:Y:S03]  /*aa50*/  SYNCS.PHASECHK.TRANS64.TRYWAIT P0, [R4+URZ+0x8], R5 ;  /* 0x00000805040075a7 */ /* 0x0002a600080011ff */
[----:B--2---:R-:W-:Y:S05]  /*aa60*/  @!P0 NANOSLEEP.SYNCS 0x989680 ;  /* 0x009896800000895d */ /* 0x004fea0003900000 */
[----:B------:R-:W2:Y:S02]  /*aa70*/  @!P0 SYNCS.PHASECHK.TRANS64 P0, [R4+URZ+0x8], R5 ;  /* 0x00000805040085a7 */ /* 0x000ea400080010ff */
[----:B--2---:R-:W-:Y:S05]  /*aa80*/  @!P0 BRA `(.L_x_91) ;  /* 0xfffffffc00ec8947 */ /* 0x004fea000383ffff */
[----:B------:R-:W-:Y:S05]  /*aa90*/  BRA `(.L_x_90) ;  /* 0xffffff98001c7947 */ /* 0x000fea000383ffff */
.L_x_93:
[----:B------:R-:W-:Y:S01]  /*aaa0*/  BSSY B0, `(.L_x_224) ;  /* 0x0000006000007945 */ /* 0x000fe20003800000 */
[----:B------:R-:W-:-:S07]  /*aab0*/  MOV R15, 0xffffffff ;  /* 0xffffffff000f7802 */ /* 0x000fce0000000f00 */
[----:B-1---5:R-:W-:Y:S05]  /*aac0*/  WARPSYNC.COLLECTIVE R15, `(.L_x_225) ;  /* 0x000000000f0c7348 */ /* 0x022fea0003c00000 */
[----:B------:R-:W-:Y:S02]  /*aad0*/  ELECT P6, UR79, PT ;  /* 0x00000000004f782f */ /* 0x000fe400038c0000 */
[----:B------:R-:W-:Y:S01]  /*aae0*/  MOV R14, UR79 ;  /* 0x0000004f000e7c02 */ /* 0x000fe20008000f00 */
[----:B-1---5:R-:W-:Y:S10]  /*aaf0*/  ENDCOLLECTIVE ;  /* 0x000000000000791b */ /* 0x022ff40003800000 */
.L_x_225:
[----:B------:R-:W-:Y:S05]  /*ab00*/  BSYNC B0 ;  /* 0x0000000000007941 */ /* 0x000fea0003800000 */
.L_x_224:
[----:B------:R-:W-:Y:S05]  /*ab10*/  BRA `(.L_x_226) ;  /* 0xffffff98004c7947 */ /* 0x000fea000383ffff */
.L_x_95:
[----:B-1----:R-:W-:-:S04]  /*ab20*/  MOV R2, UR6 ;  /* 0x0000000600027c02 */ /* 0x002fc80008000f00 */
[----:B------:R1:W2:Y:S03]  /*ab30*/  SYNCS.PHASECHK.TRANS64.TRYWAIT P0, [R2+URZ+0x8], R3 ;  /* 0x00000803020075a7 */ /* 0x0002a600080011ff */
[----:B--2---:R-:W-:Y:S05]  /*ab40*/  @!P0 NANOSLEEP.SYNCS 0x989680 ;  /* 0x009896800000895d */ /* 0x004fea0003900000 */
[----:B------:R-:W2:Y:S02]  /*ab50*/  @!P0 SYNCS.PHASECHK.TRANS64 P0, [R2+URZ+0x8], R3 ;  /* 0x00000803020085a7 */ /* 0x000ea400080010ff */
[----:B--2---:R-:W-:Y:S05]  /*ab60*/  @!P0 BRA `(.L_x_95) ;  /* 0xfffffffc00ec8947 */ /* 0x004fea000383ffff */
[----:B------:R-:W-:Y:S05]  /*ab70*/  BRA `(.L_x_94) ;  /* 0xffffff9800507947 */ /* 0x000fea000383ffff */
.L_x_96:
[----:B-1----:R1:W2:Y:S02]  /*ab80*/  SYNCS.PHASECHK.TRANS64.TRYWAIT P0, [R0+URZ+0x230], R5 ;  /* 0x00023005000075a7 */ /* 0x0022a400080011ff */
[----:B--2---:R-:W-:Y:S05]  /*ab90*/  @!P0 NANOSLEEP.SYNCS 0x989680 ;  /* 0x009896800000895d */ /* 0x004fea0003900000 */
[----:B------:R-:W2:Y:S02]  /*aba0*/  @!P0 SYNCS.PHASECHK.TRANS64 P0, [R0+URZ+0x230], R5 ;  /* 0x00023005000085a7 */ /* 0x000ea400080010ff */
[----:B--2---:R-:W-:Y:S05]  /*abb0*/  @!P0 BRA `(.L_x_96) ;  /* 0xfffffffc00f08947 */ /* 0x004fea000383ffff */
[----:B------:R-:W-:Y:S05]  /*abc0*/  BRA `(.L_x_227) ;  /* 0xffffff9c00247947 */ /* 0x000fea000383ffff */
.L_x_98:
[----:B------:R-:W-:-:S07]  /*abd0*/  MOV R0, UR11 ;  /* 0x0000000b00007c02 */ /* 0x000fce0008000f00 */
.L_x_228:
[----:B-1----:R1:W2:Y:S02]  /*abe0*/  SYNCS.PHASECHK.TRANS64.TRYWAIT P0, [R0+URZ+0x270], R5 ;  /* 0x00027005000075a7 */ /* 0x0022a400080011ff */
[----:B--2---:R-:W-:Y:S05]  /*abf0*/  @!P0 NANOSLEEP.SYNCS 0x989680 ;  /* 0x009896800000895d */ /* 0x004fea0003900000 */
[----:B------:R-:W2:Y:S02]  /*ac00*/  @!P0 SYNCS.PHASECHK.TRANS64 P0, [R0+URZ+0x270], R5 ;  /* 0x00027005000085a7 */ /* 0x000ea400080010ff */
[----:B--2---:R-:W-:Y:S05]  /*ac10*/  @!P0 BRA `(.L_x_228) ;  /* 0xfffffffc00f08947 */ /* 0x004fea000383ffff */
[----:B------:R-:W-:Y:S05]  /*ac20*/  BRA `(.L_x_229) ;  /* 0xffffff9c006c7947 */ /* 0x000fea000383ffff */
.L_x_101:
[----:B------:R-:W-:Y:S07]  /*ac30*/  MOV R0, UR9 ;  /* 0x0000000900007c02 */ /* 0x000fee0008000f00 */
.L_x_230:
[----:B-1----:R1:W2:Y:S02]  /*ac40*/  SYNCS.PHASECHK.TRANS64.TRYWAIT P0, [R0+URZ], R5 ;  /* 0x00000005000075a7 */ /* 0x0022a400080011ff */
[----:B--2---:R-:W-:Y:S05]  /*ac50*/  @!P0 NANOSLEEP.SYNCS 0x989680 ;  /* 0x009896800000895d */ /* 0x004fea0003900000 */
[----:B------:R-:W2:Y:S02]  /*ac60*/  @!P0 SYNCS.PHASECHK.TRANS64 P0, [R0+URZ], R5 ;  /* 0x00000005000085a7 */ /* 0x000ea400080010ff */
[----:B--2---:R-:W-:Y:S05]  /*ac70*/  @!P0 BRA `(.L_x_230) ;  /* 0xfffffffc00f08947 */ /* 0x004fea000383ffff */
[----:B------:R-:W-:Y:S05]  /*ac80*/  BRA `(.L_x_100) ;  /* 0xffffff9c00847947 */ /* 0x000fea000383ffff */
.L_x_105:
[----:B-1----:R-:W-:-:S07]  /*ac90*/  MOV R0, UR7 ;  /* 0x0000000700007c02 */ /* 0x002fce0008000f00 */
.L_x_231:
[----:B-1----:R1:W2:Y:S02]  /*aca0*/  SYNCS.PHASECHK.TRANS64.TRYWAIT P0, [R0+URZ], R3 ;  /* 0x00000003000075a7 */ /* 0x0022a400080011ff */
[----:B--2---:R-:W-:Y:S05]  /*acb0*/  @!P0 NANOSLEEP.SYNCS 0x989680 ;  /* 0x009896800000895d */ /* 0x004fea0003900000 */
[----:B------:R-:W2:Y:S02]  /*acc0*/  @!P0 SYNCS.PHASECHK.TRANS64 P0, [R0+URZ], R3 ;  /* 0x00000003000085a7 */ /* 0x000ea400080010ff */
[----:B--2---:R-:W-:Y:S05]  /*acd0*/  @!P0 BRA `(.L_x_231) ;  /* 0xfffffffc00f08947 */ /* 0x004fea000383ffff */
[----:B------:R-:W-:Y:S05]  /*ace0*/  BRA `(.L_x_232) ;  /* 0xffffffa0003c7947 */ /* 0x000fea000383ffff */
.L_x_106:
[----:B------:R-:W-:-:S07]  /*acf0*/  MOV R0, UR7 ;  /* 0x0000000700007c02 */ /* 0x000fce0008000f00 */
.L_x_233:
[----:B-1----:R1:W2:Y:S02]  /*ad00*/  SYNCS.PHASECHK.TRANS64.TRYWAIT P0, [R0+URZ], R3 ;  /* 0x00000003000075a7 */ /* 0x0022a400080011ff */
[----:B--2---:R-:W-:Y:S05]  /*ad10*/  @!P0 NANOSLEEP.SYNCS 0x989680 ;  /* 0x009896800000895d */ /* 0x004fea0003900000 */
[----:B------:R-:W2:Y:S02]  /*ad20*/  @!P0 SYNCS.PHASECHK.TRANS64 P0, [R0+URZ], R3 ;  /* 0x00000003000085a7 */ /* 0x000ea400080010ff */
[----:B--2---:R-:W-:Y:S05]  /*ad30*/  @!P0 BRA `(.L_x_233) ;  /* 0xfffffffc00f08947 */ /* 0x004fea000383ffff */
[----:B------:R-:W-:Y:S05]  /*ad40*/  BRA `(.L_x_234) ;  /* 0xffffffa000487947 */ /* 0x000fea000383ffff */
.L_x_107:
[----:B------:R-:W-:-:S07]  /*ad50*/  MOV R0, UR7 ;  /* 0x0000000700007c02 */ /* 0x000fce0008000f00 */
.L_x_235:
[----:B-1----:R1:W2:Y:S02]  /*ad60*/  SYNCS.PHASECHK.TRANS64.TRYWAIT P0, [R0+URZ], R3 ;  /* 0x00000003000075a7 */ /* 0x0022a400080011ff */
[----:B--2---:R-:W-:Y:S05]  /*ad70*/  @!P0 NANOSLEEP.SYNCS 0x989680 ;  /* 0x009896800000895d */ /* 0x004fea0003900000 */
[----:B------:R-:W2:Y:S02]  /*ad80*/  @!P0 SYNCS.PHASECHK.TRANS64 P0, [R0+URZ], R3 ;  /* 0x00000003000085a7 */ /* 0x000ea400080010ff */
[----:B--2---:R-:W-:Y:S05]  /*ad90*/  @!P0 BRA `(.L_x_235) ;  /* 0xfffffffc00f08947 */ /* 0x004fea000383ffff */
[----:B------:R-:W-:Y:S05]  /*ada0*/  BRA `(.L_x_236) ;  /* 0xffffffa000547947 */ /* 0x000fea000383ffff */
.L_x_110:
[----:B------:R-:W-:-:S07]  /*adb0*/  MOV R0, UR8 ;  /* 0x0000000800007c02 */ /* 0x000fce0008000f00 */
.L_x_237:
[----:B-1----:R1:W2:Y:S02]  /*adc0*/  SYNCS.PHASECHK.TRANS64.TRYWAIT P1, [R0+URZ+0x2b0], R3 ;  /* 0x0002b003000075a7 */ /* 0x0022a400080211ff */
[----:B--2---:R-:W-:Y:S05]  /*add0*/  @!P1 NANOSLEEP.SYNCS 0x989680 ;  /* 0x009896800000995d */ /* 0x004fea0003900000 */
[----:B------:R-:W2:Y:S02]  /*ade0*/  @!P1 SYNCS.PHASECHK.TRANS64 P1, [R0+URZ+0x2b0], R3 ;  /* 0x0002b003000095a7 */ /* 0x000ea400080210ff */
[----:B--2---:R-:W-:Y:S05]  /*adf0*/  @!P1 BRA `(.L_x_237) ;  /* 0xfffffffc00f09947 */ /* 0x004fea000383ffff */
[----:B------:R-:W-:Y:S05]  /*ae00*/  BRA `(.L_x_238) ;  /* 0xffffffa000a07947 */ /* 0x000fea000383ffff */
.L_x_115:
[----:B--2---:R2:W4:Y:S02]  /*ae10*/  SYNCS.PHASECHK.TRANS64.TRYWAIT P0, [R0+URZ+0x230], R3 ;  /* 0x00023003000075a7 */ /* 0x00452400080011ff */
[----:B----4-:R-:W-:Y:S05]  /*ae20*/  @!P0 NANOSLEEP.SYNCS 0x989680 ;  /* 0x009896800000895d */ /* 0x010fea0003900000 */
[----:B------:R-:W4:Y:S02]  /*ae30*/  @!P0 SYNCS.PHASECHK.TRANS64 P0, [R0+URZ+0x230], R3 ;  /* 0x00023003000085a7 */ /* 0x000f2400080010ff */
[----:B----4-:R-:W-:Y:S05]  /*ae40*/  @!P0 BRA `(.L_x_115) ;  /* 0xfffffffc00f08947 */ /* 0x010fea000383ffff */
[----:B------:R-:W-:Y:S05]  /*ae50*/  BRA `(.L_x_239) ;  /* 0xffffffa400ac7947 */ /* 0x000fea000383ffff */
.L_x_118:
[----:B------:R-:W-:Y:S07]  /*ae60*/  MOV R0, UR6 ;  /* 0x0000000600007c02 */ /* 0x000fee0008000f00 */
.L_x_240:
[----:B--2---:R2:W4:Y:S02]  /*ae70*/  SYNCS.PHASECHK.TRANS64.TRYWAIT P0, [R0+URZ+0x228], R3 ;  /* 0x00022803000075a7 */ /* 0x00452400080011ff */
[----:B----4-:R-:W-:Y:S05]  /*ae80*/  @!P0 NANOSLEEP.SYNCS 0x989680 ;  /* 0x009896800000895d */ /* 0x010fea0003900000 */
[----:B------:R-:W4:Y:S02]  /*ae90*/  @!P0 SYNCS.PHASECHK.TRANS64 P0, [R0+URZ+0x228], R3 ;  /* 0x00022803000085a7 */ /* 0x000f2400080010ff */
[----:B----4-:R-:W-:Y:S05]  /*aea0*/  @!P0 BRA `(.L_x_240) ;  /* 0xfffffffc00f08947 */ /* 0x010fea000383ffff */
[----:B------:R-:W-:Y:S05]  /*aeb0*/  BRA `(.L_x_117) ;  /* 0xffffffa8008c7947 */ /* 0x000fea000383ffff */
.L_x_121:
[----:B--2---:R-:W-:Y:S07]  /*aec0*/  MOV R3, UR6 ;  /* 0x0000000600037c02 */ /* 0x004fee0008000f00 */
.L_x_241:
[----:B-1----:R1:W2:Y:S02]  /*aed0*/  SYNCS.PHASECHK.TRANS64.TRYWAIT P0, [R3+URZ+0x210], R12 ;  /* 0x0002100c030075a7 */ /* 0x0022a400080011ff */
[----:B--2---:R-:W-:Y:S05]  /*aee0*/  @!P0 NANOSLEEP.SYNCS 0x989680 ;  /* 0x009896800000895d */ /* 0x004fea0003900000 */
[----:B------:R-:W2:Y:S02]  /*aef0*/  @!P0 SYNCS.PHASECHK.TRANS64 P0, [R3+URZ+0x210], R12 ;  /* 0x0002100c030085a7 */ /* 0x000ea400080010ff */
[----:B--2---:R-:W-:Y:S05]  /*af00*/  @!P0 BRA `(.L_x_241) ;  /* 0xfffffffc00f08947 */ /* 0x004fea000383ffff */
[----:B------:R-:W-:Y:S05]  /*af10*/  BRA `(.L_x_242) ;  /* 0xffffffac00047947 */ /* 0x000fea000383ffff */
.L_x_122:
[----:B------:R-:W-:Y:S07]  /*af20*/  MOV R3, UR6 ;  /* 0x0000000600037c02 */ /* 0x000fee0008000f00 */
.L_x_243:
[----:B-1----:R1:W2:Y:S02]  /*af30*/  SYNCS.PHASECHK.TRANS64.TRYWAIT P0, [R3+URZ+0x218], R12 ;  /* 0x0002180c030075a7 */ /* 0x0022a400080011ff */
[----:B--2---:R-:W-:Y:S05]  /*af40*/  @!P0 NANOSLEEP.SYNCS 0x989680 ;  /* 0x009896800000895d */ /* 0x004fea0003900000 */
[----:B------:R-:W2:Y:S02]  /*af50*/  @!P0 SYNCS.PHASECHK.TRANS64 P0, [R3+URZ+0x218], R12 ;  /* 0x0002180c030085a7 */ /* 0x000ea400080010ff */
[----:B--2---:R-:W-:Y:S05]  /*af60*/  @!P0 BRA `(.L_x_243) ;  /* 0xfffffffc00f08947 */ /* 0x004fea000383ffff */
[----:B------:R-:W-:Y:S05]  /*af70*/  BRA `(.L_x_244) ;  /* 0xffffffac00847947 */ /* 0x000fea000383ffff */
.L_x_124:
[----:B------:R-:W-:-:S07]  /*af80*/  MOV R0, UR6 ;  /* 0x0000000600007c02 */ /* 0x000fce0008000f00 */
.L_x_245:
[----:B-1----:R1:W4:Y:S02]  /*af90*/  SYNCS.PHASECHK.TRANS64.TRYWAIT P0, [R0+URZ+0x210], R3 ;  /* 0x00021003000075a7 */ /* 0x00232400080011ff */
[----:B----4-:R-:W-:Y:S05]  /*afa0*/  @!P0 NANOSLEEP.SYNCS 0x989680 ;  /* 0x009896800000895d */ /* 0x010fea0003900000 */
[----:B------:R-:W4:Y:S02]  /*afb0*/  @!P0 SYNCS.PHASECHK.TRANS64 P0, [R0+URZ+0x210], R3 ;  /* 0x00021003000085a7 */ /* 0x000f2400080010ff */
[----:B----4-:R-:W-:Y:S05]  /*afc0*/  @!P0 BRA `(.L_x_245) ;  /* 0xfffffffc00f08947 */ /* 0x010fea000383ffff */
[----:B------:R-:W-:Y:S05]  /*afd0*/  BRA `(.L_x_246) ;  /* 0xffffffac00f47947 */ /* 0x000fea000383ffff */
.L_x_126:
[----:B--2---:R2:W3:Y:S02]  /*afe0*/  SYNCS.PHASECHK.TRANS64.TRYWAIT P0, [R0+URZ+0x230], R3 ;  /* 0x00023003000075a7 */ /* 0x0044e400080011ff */
[----:B---3--:R-:W-:Y:S05]  /*aff0*/  @!P0 NANOSLEEP.SYNCS 0x989680 ;  /* 0x009896800000895d */ /* 0x008fea0003900000 */
[----:B------:R-:W3:Y:S02]  /*b000*/  @!P0 SYNCS.PHASECHK.TRANS64 P0, [R0+URZ+0x230], R3 ;  /* 0x00023003000085a7 */ /* 0x000ee400080010ff */
[----:B---3--:R-:W-:Y:S05]  /*b010*/  @!P0 BRA `(.L_x_126) ;  /* 0xfffffffc00f08947 */ /* 0x008fea000383ffff */
[----:B------:R-:W-:Y:S05]  /*b020*/  BRA `(.L_x_247) ;  /* 0xffffffb000bc7947 */ /* 0x000fea000383ffff */
.L_x_137:
[----:B-1----:R1:W3:Y:S02]  /*b030*/  SYNCS.PHASECHK.TRANS64.TRYWAIT P1, [R3+URZ+0x200], R0 ;  /* 0x00020000030075a7 */ /* 0x0022e400080211ff */
[----:B---3--:R-:W-:Y:S05]  /*b040*/  @!P1 NANOSLEEP.SYNCS 0x989680 ;  /* 0x009896800000995d */ /* 0x008fea0003900000 */
[----:B------:R-:W3:Y:S02]  /*b050*/  @!P1 SYNCS.PHASECHK.TRANS64 P1, [R3+URZ+0x200], R0 ;  /* 0x00020000030095a7 */ /* 0x000ee400080210ff */
[----:B---3--:R-:W-:Y:S05]  /*b060*/  @!P1 BRA `(.L_x_137) ;  /* 0xfffffffc00f09947 */ /* 0x008fea000383ffff */
[----:B------:R-:W-:Y:S05]  /*b070*/  BRA `(.L_x_136) ;  /* 0xffffffbc00e07947 */ /* 0x000fea000383ffff */
.L_x_139:
[----:B-1----:R1:W4:Y:S02]  /*b080*/  SYNCS.PHASECHK.TRANS64.TRYWAIT P0, [R195+URZ+0x250], R2 ;  /* 0x00025002c30075a7 */ /* 0x00232400080011ff */
[----:B----4-:R-:W-:Y:S05]  /*b090*/  @!P0 NANOSLEEP.SYNCS 0x989680 ;  /* 0x009896800000895d */ /* 0x010fea0003900000 */
[----:B------:R-:W4:Y:S02]  /*b0a0*/  @!P0 SYNCS.PHASECHK.TRANS64 P0, [R195+URZ+0x250], R2 ;  /* 0x00025002c30085a7 */ /* 0x000f2400080010ff */
[----:B----4-:R-:W-:Y:S05]  /*b0b0*/  @!P0 BRA `(.L_x_139) ;  /* 0xfffffffc00f08947 */ /* 0x010fea000383ffff */
[----:B------:R-:W-:Y:S05]  /*b0c0*/  BRA `(.L_x_138) ;  /* 0xffffffc0003c7947 */ /* 0x000fea000383ffff */
.L_x_148:
[----:B--2---:R2:W3:Y:S02]  /*b0d0*/  SYNCS.PHASECHK.TRANS64.TRYWAIT P0, [R216+URZ+0x200], R3 ;  /* 0x00020003d80075a7 */ /* 0x0044e400080011ff */
[----:B---3--:R-:W-:Y:S05]  /*b0e0*/  @!P0 NANOSLEEP.SYNCS 0x989680 ;  /* 0x009896800000895d */ /* 0x008fea0003900000 */
[----:B------:R-:W3:Y:S02]  /*b0f0*/  @!P0 SYNCS.PHASECHK.TRANS64 P0, [R216+URZ+0x200], R3 ;  /* 0x00020003d80085a7 */ /* 0x000ee400080010ff */
[----:B---3--:R-:W-:Y:S05]  /*b100*/  @!P0 BRA `(.L_x_148) ;  /* 0xfffffffc00f08947 */ /* 0x008fea000383ffff */
[----:B------:R-:W-:Y:S05]  /*b110*/  BRA `(.L_x_147) ;  /* 0xffffffd400487947 */ /* 0x000fea000383ffff */
        .weak           $__internal_0_$__cuda_sm10x_tcgen05_guardrail_trap_col_being_dealloced_not_returned_by_alloc
        .type           $__internal_0_$__cuda_sm10x_tcgen05_guardrail_trap_col_being_dealloced_not_returned_by_alloc,@function
        .size           $__internal_0_$__cuda_sm10x_tcgen05_guardrail_trap_col_being_dealloced_not_returned_by_alloc,($__internal_1_$__cuda_sm10x_tcgen05_guardrail_trap_phase_invalid_during_alloc - $__internal_0_$__cuda_sm10x_tcgen05_guardrail_trap_col_being_dealloced_not_returned_by_alloc)
$__internal_0_$__cuda_sm10x_tcgen05_guardrail_trap_col_being_dealloced_not_returned_by_alloc:
[----:B------:R-:W-:Y:S05]  /*b120*/  BPT.TRAP 0x1 ;  /* 0x000000040000795c */ /* 0x000fea0000300000 */
[----:B------:R-:W-:-:S04]  /*b130*/  HFMA2 R3, -RZ, RZ, 0, 0 ;  /* 0x00000000ff037431 */ /* 0x000fc800000001ff */
[----:B------:R-:W-:Y:S05]  /*b140*/  RET.REL.NODEC R2 `(_ZN7cutlass13device_kernelINS_4gemm6kernel13GemmUniversalIN4cute5tupleIJiiiiEEENS1_10collective13CollectiveMmaINS1_35MainloopSm100TmaUmmaWarpSpecializedILi32ELi2ELi4ENS5_IJNS4_1CILi2EEENSA_ILi1EEESC_EEEEENS5_IJNSA_ILi256EEENSA_ILi128EEENSA_ILi32EEEEEENS_12float_e4m3_tENS5_IJlSC_lEEESJ_SK_NS4_8TiledMMAINS4_8MMA_AtomIJNS4_10MMA_TraitsINS4_25SM100_MMA_F8F6F4_2x1SM_SSEJSJ_SJ_fSF_SG_NS4_17integral_constantINS4_4UMMA5MajorELSR_0EEESS_NSP_INSQ_7ScaleInELST_0EEESU_EEEEEENS4_6LayoutINS5_IJSC_SC_SC_EEENS5_IJNSA_ILi0EEESZ_SZ_EEEEENS5_IJNS4_10UnderscoreES12_S12_EEEEENS4_18SM100_TMA_2SM_LOADENS4_14ComposedLayoutINS4_7SwizzleILi1ELi4ELi3EEENS4_18smem_ptr_flag_bitsILi8EEENSX_INS5_IJNSA_ILi8EEESH_EEENS5_IJSH_SC_EEEEEEEvNS4_8identityES15_S1F_vS1G_EENS_8epilogue10collective18CollectiveEpilogueINS1I_23Sm100TmaWarpSpecializedILi2ELi2ELi64ELb0ELb0EEEJNS5_IJSG_SG_SH_EEENS5_IJNSX_ISG_SC_EENSX_INSA_ILi64EEESC_EEEEESJ_SK_SJ_SK_NS1I_6fusion15FusionCallbacksIS1M_NS1S_17LinearCombinationISJ_fSJ_fLNS_15FloatRoundStyleE2EEES1N_S1R_JEEENS4_5SM1004TMEM4LOAD26SM100_TMEM_LOAD_32dp32b64xENS4_13SM90_TMA_LOADENS16_INS17_ILi2ELi4ELi3EEES1A_NSX_INS5_IJS1B_S1P_EEENS5_IJS1P_SC_EEEEEEENS4_39AutoVectorizingCopyWithAssumedAlignmentILi128EEENS4_14SM90_TMA_STOREES27_S29_S29_EEEvvEEEEvNT_6ParamsE) ;  /* 0xffffff4c02ac7950 */ /* 0x000fea0003c3ffff */
        .weak           $__internal_1_$__cuda_sm10x_tcgen05_guardrail_trap_phase_invalid_during_alloc
        .type           $__internal_1_$__cuda_sm10x_tcgen05_guardrail_trap_phase_invalid_during_alloc,@function
        .size           $__internal_1_$__cuda_sm10x_tcgen05_guardrail_trap_phase_invalid_during_alloc,($__internal_2_$__cuda_sm10x_tcgen05_guardrail_trap_unallocated_columns_being_dealloced - $__internal_1_$__cuda_sm10x_tcgen05_guardrail_trap_phase_invalid_during_alloc)
$__internal_1_$__cuda_sm10x_tcgen05_guardrail_trap_phase_invalid_during_alloc:
[----:B------:R-:W-:Y:S05]  /*b150*/  BPT.TRAP 0x1 ;  /* 0x000000040000795c */ /* 0x000fea0000300000 */
[----:B------:R-:W-:-:S04]  /*b160*/  MOV R3, 0x0 ;  /* 0x0000000000037802 */ /* 0x000fc80000000f00 */
[----:B------:R-:W-:Y:S05]  /*b170*/  RET.REL.NODEC R2 `(_ZN7cutlass13device_kernelINS_4gemm6kernel13GemmUniversalIN4cute5tupleIJiiiiEEENS1_10collective13CollectiveMmaINS1_35MainloopSm100TmaUmmaWarpSpecializedILi32ELi2ELi4ENS5_IJNS4_1CILi2EEENSA_ILi1EEESC_EEEEENS5_IJNSA_ILi256EEENSA_ILi128EEENSA_ILi32EEEEEENS_12float_e4m3_tENS5_IJlSC_lEEESJ_SK_NS4_8TiledMMAINS4_8MMA_AtomIJNS4_10MMA_TraitsINS4_25SM100_MMA_F8F6F4_2x1SM_SSEJSJ_SJ_fSF_SG_NS4_17integral_constantINS4_4UMMA5MajorELSR_0EEESS_NSP_INSQ_7ScaleInELST_0EEESU_EEEEEENS4_6LayoutINS5_IJSC_SC_SC_EEENS5_IJNSA_ILi0EEESZ_SZ_EEEEENS5_IJNS4_10UnderscoreES12_S12_EEEEENS4_18SM100_TMA_2SM_LOADENS4_14ComposedLayoutINS4_7SwizzleILi1ELi4ELi3EEENS4_18smem_ptr_flag_bitsILi8EEENSX_INS5_IJNSA_ILi8EEESH_EEENS5_IJSH_SC_EEEEEEEvNS4_8identityES15_S1F_vS1G_EENS_8epilogue10collective18CollectiveEpilogueINS1I_23Sm100TmaWarpSpecializedILi2ELi2ELi64ELb0ELb0EEEJNS5_IJSG_SG_SH_EEENS5_IJNSX_ISG_SC_EENSX_INSA_ILi64EEESC_EEEEESJ_SK_SJ_SK_NS1I_6fusion15FusionCallbacksIS1M_NS1S_17LinearCombinationISJ_fSJ_fLNS_15FloatRoundStyleE2EEES1N_S1R_JEEENS4_5SM1004TMEM4LOAD26SM100_TMEM_LOAD_32dp32b64xENS4_13SM90_TMA_LOADENS16_INS17_ILi2ELi4ELi3EEES1A_NSX_INS5_IJS1B_S1P_EEENS5_IJS1P_SC_EEEEEEENS4_39AutoVectorizingCopyWithAssumedAlignmentILi128EEENS4_14SM90_TMA_STOREES27_S29_S29_EEEvvEEEEvNT_6ParamsE) ;  /* 0xffffff4c02a07950 */ /* 0x000fea0003c3ffff */
        .weak           $__internal_2_$__cuda_sm10x_tcgen05_guardrail_trap_unallocated_columns_being_dealloced
        .type           $__internal_2_$__cuda_sm10x_tcgen05_guardrail_trap_unallocated_columns_being_dealloced,@function
        .size           $__internal_2_$__cuda_sm10x_tcgen05_guardrail_trap_unallocated_columns_being_dealloced,(.L_x_249 - $__internal_2_$__cuda_sm10x_tcgen05_guardrail_trap_unallocated_columns_being_dealloced)
$__internal_2_$__cuda_sm10x_tcgen05_guardrail_trap_unallocated_columns_being_dealloced:
[----:B------:R-:W-:Y:S05]  /*b180*/  BPT.TRAP 0x1 ;  /* 0x000000040000795c */ /* 0x000fea0000300000 */
[----:B------:R-:W-:-:S04]  /*b190*/  HFMA2 R3, -RZ, RZ, 0, 0 ;  /* 0x00000000ff037431 */ /* 0x000fc800000001ff */
[----:B------:R-:W-:Y:S05]  /*b1a0*/  RET.REL.NODEC R2 `(_ZN7cutlass13device_kernelINS_4gemm6kernel13GemmUniversalIN4cute5tupleIJiiiiEEENS1_10collective13CollectiveMmaINS1_35MainloopSm100TmaUmmaWarpSpecializedILi32ELi2ELi4ENS5_IJNS4_1CILi2EEENSA_ILi1EEESC_EEEEENS5_IJNSA_ILi256EEENSA_ILi128EEENSA_ILi32EEEEEENS_12float_e4m3_tENS5_IJlSC_lEEESJ_SK_NS4_8TiledMMAINS4_8MMA_AtomIJNS4_10MMA_TraitsINS4_25SM100_MMA_F8F6F4_2x1SM_SSEJSJ_SJ_fSF_SG_NS4_17integral_constantINS4_4UMMA5MajorELSR_0EEESS_NSP_INSQ_7ScaleInELST_0EEESU_EEEEEENS4_6LayoutINS5_IJSC_SC_SC_EEENS5_IJNSA_ILi0EEESZ_SZ_EEEEENS5_IJNS4_10UnderscoreES12_S12_EEEEENS4_18SM100_TMA_2SM_LOADENS4_14ComposedLayoutINS4_7SwizzleILi1ELi4ELi3EEENS4_18smem_ptr_flag_bitsILi8EEENSX_INS5_IJNSA_ILi8EEESH_EEENS5_IJSH_SC_EEEEEEEvNS4_8identityES15_S1F_vS1G_EENS_8epilogue10collective18CollectiveEpilogueINS1I_23Sm100TmaWarpSpecializedILi2ELi2ELi64ELb0ELb0EEEJNS5_IJSG_SG_SH_EEENS5_IJNSX_ISG_SC_EENSX_INSA_ILi64EEESC_EEEEESJ_SK_SJ_SK_NS1I_6fusion15FusionCallbacksIS1M_NS1S_17LinearCombinationISJ_fSJ_fLNS_15FloatRoundStyleE2EEES1N_S1R_JEEENS4_5SM1004TMEM4LOAD26SM100_TMEM_LOAD_32dp32b64xENS4_13SM90_TMA_LOADENS16_INS17_ILi2ELi4ELi3EEES1A_NSX_INS5_IJS1B_S1P_EEENS5_IJS1P_SC_EEEEEEENS4_39AutoVectorizingCopyWithAssumedAlignmentILi128EEENS4_14SM90_TMA_STOREES27_S29_S29_EEEvvEEEEvNT_6ParamsE) ;  /* 0xffffff4c02947950 */ /* 0x000fea0003c3ffff */
.L_x_248:
[----:B------:R-:W-:-:S00]  /*b1b0*/  BRA `(.L_x_248) ;  /* 0xfffffffc00fc7947 */ /* 0x000fc0000383ffff */
[----:B------:R-:W-:-:S00]  /*b1c0*/  NOP ;  /* 0x0000000000007918 */ /* 0x000fc00000000000 */
        /* <DEDUP_REMOVED lines=11> */
.L_x_249:


//--------------------- .nv.global.init           --------------------------
	.section	.nv.global.init,"aw",@progbits
.nv.global.init:
	.type		$str$27,@object
	.size		$str$27,($str$28 - $str$27)
$str$27:
        /*0000*/ 	.byte	0x28, 0x61, 0x64, 0x64, 0x72, 0x65, 0x73, 0x73, 0x20, 0x26, 0x20, 0x6d, 0x61, 0x73, 0x6b, 0x29
        /*0010*/ 	.byte	0x20, 0x3d, 0x3d, 0x20, 0x30, 0x00
	.type		$str$28,@object
	.size		$str$28,($str$26 - $str$28)
$str$28:
        /*0016*/ 	.byte	0x2f, 0x74, 0x6d, 0x70, 0x2f, 0x63, 0x75, 0x74, 0x6c, 0x61, 0x73, 0x73, 0x5f, 0x73, 0x77, 0x65
        /*0026*/ 	.byte	0x65, 0x70, 0x5f, 0x73, 0x72, 0x63, 0x2f, 0x69, 0x6e, 0x63, 0x6c, 0x75, 0x64, 0x65, 0x2f, 0x63
        /*0036*/ 	.byte	0x75, 0x74, 0x65, 0x2f, 0x70, 0x6f, 0x69, 0x6e, 0x74, 0x65, 0x72, 0x5f, 0x66, 0x6c, 0x61, 0x67
        /*0046*/ 	.byte	0x67, 0x65, 0x64, 0x2e, 0x68, 0x70, 0x70, 0x00
	.type		$str$26,@object
	.size		$str$26,($str$25 - $str$26)
$str$26:
        /*004e*/ 	.byte	0x2f, 0x74, 0x6d, 0x70, 0x2f, 0x63, 0x75, 0x74, 0x6c, 0x61, 0x73, 0x73, 0x5f, 0x73, 0x77, 0x65
        /*005e*/ 	.byte	0x65, 0x70, 0x5f, 0x73, 0x72, 0x63, 0x2f, 0x69, 0x6e, 0x63, 0x6c, 0x75, 0x64, 0x65, 0x2f, 0x63
        /*006e*/ 	.byte	0x75, 0x74, 0x65, 0x2f, 0x61, 0x74, 0x6f, 0x6d, 0x2f, 0x63, 0x6f, 0x70, 0x79, 0x5f, 0x74, 0x72
        /*007e*/ 	.byte	0x61, 0x69, 0x74, 0x73, 0x5f, 0x73, 0x6d, 0x31, 0x30, 0x30, 0x2e, 0x68, 0x70, 0x70, 0x00
	.type		$str$25,@object
	.size		$str$25,(__unnamed_1 - $str$25)
$str$25:
        /*008d*/ 	.byte	0x28, 0x28, 0x75, 0x69, 0x6e, 0x74, 0x33, 0x32, 0x5f, 0x74, 0x28, 0x74, 0x68, 0x72, 0x65, 0x61
        /*009d*/ 	.byte	0x64, 0x49, 0x64, 0x78, 0x2e, 0x78, 0x29, 0x20, 0x2f, 0x20, 0x33, 0x32, 0x29, 0x20, 0x25, 0x20
        /*00ad*/ 	.byte	0x34, 0x29, 0x20, 0x3d, 0x3d, 0x20, 0x28, 0x28, 0x28, 0x74, 0x6d, 0x65, 0x6d, 0x5f, 0x61, 0x64
        /*00bd*/ 	.byte	0x64, 0x72, 0x20, 0x3e, 0x3e, 0x20, 0x31, 0x36, 0x29, 0x20, 0x2f, 0x20, 0x33, 0x32, 0x29, 0x20
        /*00cd*/ 	.byte	0x25, 0x20, 0x34, 0x29, 0x00
	.type		__unnamed_1,@object
	.size		__unnamed_1,(__unnamed_2 - __unnamed_1)
__unnamed_1:
        /*00d2*/ 	.byte	0x61, 0x75, 0x74, 0x6f, 0x20, 0x63, 0x75, 0x74, 0x65, 0x3a, 0x3a, 0x61, 0x73, 0x5f, 0x70, 0x6f
        /* <DEDUP_REMOVED lines=24> */
        /*0262*/ 	.byte	0x43, 0x3c, 0x38, 0x31, 0x39, 0x32, 0x3e, 0x3e, 0x3e, 0x3e, 0x5d, 0x00
	.type		__unnamed_2,@object
	.size		__unnamed_2,(.L_2 - __unnamed_2)
__unnamed_2:
        /* <DEDUP_REMOVED lines=42> */
        /*050e*/ 	.byte	0x3e, 0x3e, 0x3e, 0x3e, 0x5d, 0x00
.L_2:


//--------------------- .nv.shared._ZN7cutlass13device_kernelINS_4gemm6kernel13GemmUniversalIN4cute5tupleIJiiiiEEENS1_10collective13CollectiveMmaINS1_35MainloopSm100TmaUmmaWarpSpecializedILi32ELi2ELi4ENS5_IJNS4_1CILi2EEENSA_ILi1EEESC_EEEEENS5_IJNSA_ILi256EEENSA_ILi128EEENSA_ILi32EEEEEENS_12float_e4m3_tENS5_IJlSC_lEEESJ_SK_NS4_8TiledMMAINS4_8MMA_AtomIJNS4_10MMA_TraitsINS4_25SM100_MMA_F8F6F4_2x1SM_SSEJSJ_SJ_fSF_SG_NS4_17integral_constantINS4_4UMMA5MajorELSR_0EEESS_NSP_INSQ_7ScaleInELST_0EEESU_EEEEEENS4_6LayoutINS5_IJSC_SC_SC_EEENS5_IJNSA_ILi0EEESZ_SZ_EEEEENS5_IJNS4_10UnderscoreES12_S12_EEEEENS4_18SM100_TMA_2SM_LOADENS4_14ComposedLayoutINS4_7SwizzleILi1ELi4ELi3EEENS4_18smem_ptr_flag_bitsILi8EEENSX_INS5_IJNSA_ILi8EEESH_EEENS5_IJSH_SC_EEEEEEEvNS4_8identityES15_S1F_vS1G_EENS_8epilogue10collective18CollectiveEpilogueINS1I_23Sm100TmaWarpSpecializedILi2ELi2ELi64ELb0ELb0EEEJNS5_IJSG_SG_SH_EEENS5_IJNSX_ISG_SC_EENSX_INSA_ILi64EEESC_EEEEESJ_SK_SJ_SK_NS1I_6fusion15FusionCallbacksIS1M_NS1S_17LinearCombinationISJ_fSJ_fLNS_15FloatRoundStyleE2EEES1N_S1R_JEEENS4_5SM1004TMEM4LOAD26SM100_TMEM_LOAD_32dp32b64xENS4_13SM90_TMA_LOADENS16_INS17_ILi2ELi4ELi3EEES1A_NSX_INS5_IJS1B_S1P_EEENS5_IJS1P_SC_EEEEEEENS4_39AutoVectorizingCopyWithAssumedAlignmentILi128EEENS4_14SM90_TMA_STOREES27_S29_S29_EEEvvEEEEvNT_6ParamsE --------------------------
	.section	.nv.shared._ZN7cutlass13device_kernelINS_4gemm6kernel13GemmUniversalIN4cute5tupleIJiiiiEEENS1_10collective13CollectiveMmaINS1_35MainloopSm100TmaUmmaWarpSpecializedILi32ELi2ELi4ENS5_IJNS4_1CILi2EEENSA_ILi1EEESC_EEEEENS5_IJNSA_ILi256EEENSA_ILi128EEENSA_ILi32EEEEEENS_12float_e4m3_tENS5_IJlSC_lEEESJ_SK_NS4_8TiledMMAINS4_8MMA_AtomIJNS4_10MMA_TraitsINS4_25SM100_MMA_F8F6F4_2x1SM_SSEJSJ_SJ_fSF_SG_NS4_17integral_constantINS4_4UMMA5MajorELSR_0EEESS_NSP_INSQ_7ScaleInELST_0EEESU_EEEEEENS4_6LayoutINS5_IJSC_SC_SC_EEENS5_IJNSA_ILi0EEESZ_SZ_EEEEENS5_IJNS4_10UnderscoreES12_S12_EEEEENS4_18SM100_TMA_2SM_LOADENS4_14ComposedLayoutINS4_7SwizzleILi1ELi4ELi3EEENS4_18smem_ptr_flag_bitsILi8EEENSX_INS5_IJNSA_ILi8EEESH_EEENS5_IJSH_SC_EEEEEEEvNS4_8identityES15_S1F_vS1G_EENS_8epilogue10collective18CollectiveEpilogueINS1I_23Sm100TmaWarpSpecializedILi2ELi2ELi64ELb0ELb0EEEJNS5_IJSG_SG_SH_EEENS5_IJNSX_ISG_SC_EENSX_INSA_ILi64EEESC_EEEEESJ_SK_SJ_SK_NS1I_6fusion15FusionCallbacksIS1M_NS1S_17LinearCombinationISJ_fSJ_fLNS_15FloatRoundStyleE2EEES1N_S1R_JEEENS4_5SM1004TMEM4LOAD26SM100_TMEM_LOAD_32dp32b64xENS4_13SM90_TMA_LOADENS16_INS17_ILi2ELi4ELi3EEES1A_NSX_INS5_IJS1B_S1P_EEENS5_IJS1P_SC_EEEEEEENS4_39AutoVectorizingCopyWithAssumedAlignmentILi128EEENS4_14SM90_TMA_STOREES27_S29_S29_EEEvvEEEEvNT_6ParamsE,"aw",@nobits
	.sectionflags	@""
	.align	16
	.zero		1024


//--------------------- .nv.shared.reserved.0     --------------------------
	.section	.nv.shared.reserved.0,"aw",@nobits
	.weak		__nv_reservedSMEM_offset_0_alias
	.size		__nv_reservedSMEM_offset_0_alias, 0, 64
	.other		__nv_reservedSMEM_offset_0_alias,@"STO_CUDA_RESERVED_SHARED STV_DEFAULT"
__nv_reservedSMEM_offset_0_alias:
	.zero		0
.nv.shared.reserved.0:
	.zero		64
	.weak		__nv_reservedSMEM_tcgen05_partition
	.type		__nv_reservedSMEM_tcgen05_partition,@object
	.size		__nv_reservedSMEM_tcgen05_partition,(.L_0 - __nv_reservedSMEM_tcgen05_partition)
__nv_reservedSMEM_tcgen05_partition:
	.zero		32
.L_0:


//--------------------- .nv.global                --------------------------
	.section	.nv.global,"aw",@nobits
.nv.global:
	.type		_ZN40_INTERNAL_881c3327_4_k_cu_b763357e_273004cute1_E,@object
	.size		_ZN40_INTERNAL_881c3327_4_k_cu_b763357e_273004cute1_E,(_ZN40_INTERNAL_881c3327_4_k_cu_b763357e_273004cuda3std3__45__cpo6cbeginE - _ZN40_INTERNAL_881c3327_4_k_cu_b763357e_273004cute1_E)
_ZN40_INTERNAL_881c3327_4_k_cu_b763357e_273004cute1_E:
	.zero		1
	.type		_ZN40_INTERNAL_881c3327_4_k_cu_b763357e_273004cuda3std3__45__cpo6cbeginE,@object
	.size		_ZN40_INTERNAL_881c3327_4_k_cu_b763357e_273004cuda3std3__45__cpo6cbeginE,(_ZN40_INTERNAL_881c3327_4_k_cu_b763357e_273004cuda3std3__48in_placeE - _ZN40_INTERNAL_881c3327_4_k_cu_b763357e_273004cuda3std3__45__cpo6cbeginE)
_ZN40_INTERNAL_881c3327_4_k_cu_b763357e_273004cuda3std3__45__cpo6cbeginE:
	.zero		1
	.type		_ZN40_INTERNAL_881c3327_4_k_cu_b763357e_273004cuda3std3__48in_placeE,@object
	.size		_ZN40_INTERNAL_881c3327_4_k_cu_b763357e_273004cuda3std3__48in_placeE,(_ZN40_INTERNAL_881c3327_4_k_cu_b763357e_273004cuda3std6ranges3__45__cpo9iter_moveE - _ZN40_INTERNAL_881c3327_4_k_cu_b763357e_273004cuda3std3__48in_placeE)
_ZN40_INTERNAL_881c3327_4_k_cu_b763357e_273004cuda3std3__48in_placeE:
	.zero		1
	.type		_ZN40_INTERNAL_881c3327_4_k_cu_b763357e_273004cuda3std6ranges3__45__cpo9iter_moveE,@object
	.size		_ZN40_INTERNAL_881c3327_4_k_cu_b763357e_273004cuda3std6ranges3__45__cpo9iter_moveE,(_ZN40_INTERNAL_881c3327_4_k_cu_b763357e_273004cuda3std3__45__cpo5beginE - _ZN40_INTERNAL_881c3327_4_k_cu_b763357e_273004cuda3std6ranges3__45__cpo9iter_moveE)
_ZN40_INTERNAL_881c3327_4_k_cu_b763357e_273004cuda3std6ranges3__45__cpo9iter_moveE:
	.zero		1
	.type		_ZN40_INTERNAL_881c3327_4_k_cu_b763357e_273004cuda3std3__45__cpo5beginE,@object
	.size		_ZN40_INTERNAL_881c3327_4_k_cu_b763357e_273004cuda3std3__45__cpo5beginE,(_ZN40_INTERNAL_881c3327_4_k_cu_b763357e_273004cuda3std3__442_GLOBAL__N__881c3327_4_k_cu_b763357e_273006ignoreE - _ZN40_INTERNAL_881c3327_4_k_cu_b763357e_273004cuda3std3__45__cpo5beginE)
_ZN40_INTERNAL_881c3327_4_k_cu_b763357e_273004cuda3std3__45__cpo5beginE:
	.zero		1
	.type		_ZN40_INTERNAL_881c3327_4_k_cu_b763357e_273004cuda3std3__442_GLOBAL__N__881c3327_4_k_cu_b763357e_273006ignoreE,@object
	.size		_ZN40_INTERNAL_881c3327_4_k_cu_b763357e_273004cuda3std3__442_GLOBAL__N__881c3327_4_k_cu_b763357e_273006ignoreE,(_ZN40_INTERNAL_881c3327_4_k_cu_b763357e_273004cute7productE - _ZN40_INTERNAL_881c3327_4_k_cu_b763357e_273004cuda3std3__442_GLOBAL__N__881c3327_4_k_cu_b763357e_273006ignoreE)
_ZN40_INTERNAL_881c3327_4_k_cu_b763357e_273004cuda3std3__442_GLOBAL__N__881c3327_4_k_cu_b763357e_273006ignoreE:
	.zero		1
	.type		_ZN40_INTERNAL_881c3327_4_k_cu_b763357e_273004cute7productE,@object
	.size		_ZN40_INTERNAL_881c3327_4_k_cu_b763357e_273004cute7productE,(_ZN40_INTERNAL_881c3327_4_k_cu_b763357e_273004cuda3std3__45__cpo3endE - _ZN40_INTERNAL_881c3327_4_k_cu_b763357e_273004cute7productE)
_ZN40_INTERNAL_881c3327_4_k_cu_b763357e_273004cute7productE:
	.zero		1
	.type		_ZN40_INTERNAL_881c3327_4_k_cu_b763357e_273004cuda3std3__45__cpo3endE,@object
	.size		_ZN40_INTERNAL_881c3327_4_k_cu_b763357e_273004cuda3std3__45__cpo3endE,(_ZN40_INTERNAL_881c3327_4_k_cu_b763357e_273004cuda3std3__419piecewise_constructE - _ZN40_INTERNAL_881c3327_4_k_cu_b763357e_273004cuda3std3__45__cpo3endE)
_ZN40_INTERNAL_881c3327_4_k_cu_b763357e_273004cuda3std3__45__cpo3endE:
	.zero		1
	.type		_ZN40_INTERNAL_881c3327_4_k_cu_b763357e_273004cuda3std3__419piecewise_constructE,@object
	.size		_ZN40_INTERNAL_881c3327_4_k_cu_b763357e_273004cuda3std3__419piecewise_constructE,(_ZN40_INTERNAL_881c3327_4_k_cu_b763357e_273004cuda3std3__45__cpo4cendE - _ZN40_INTERNAL_881c3327_4_k_cu_b763357e_273004cuda3std3__419piecewise_constructE)
_ZN40_INTERNAL_881c3327_4_k_cu_b763357e_273004cuda3std3__419piecewise_constructE:
	.zero		1
	.type		_ZN40_INTERNAL_881c3327_4_k_cu_b763357e_273004cuda3std3__45__cpo4cendE,@object
	.size		_ZN40_INTERNAL_881c3327_4_k_cu_b763357e_273004cuda3std3__45__cpo4cendE,(_ZN40_INTERNAL_881c3327_4_k_cu_b763357e_273004cuda3std6ranges3__45__cpo4swapE - _ZN40_INTERNAL_881c3327_4_k_cu_b763357e_273004cuda3std3__45__cpo4cendE)
_ZN40_INTERNAL_881c3327_4_k_cu_b763357e_273004cuda3std3__45__cpo4cendE:
	.zero		1
	.type		_ZN40_INTERNAL_881c3327_4_k_cu_b763357e_273004cuda3std6ranges3__45__cpo4swapE,@object
	.size		_ZN40_INTERNAL_881c3327_4_k_cu_b763357e_273004cuda3std6ranges3__45__cpo4swapE,(.L_10 - _ZN40_INTERNAL_881c3327_4_k_cu_b763357e_273004cuda3std6ranges3__45__cpo4swapE)
_ZN40_INTERNAL_881c3327_4_k_cu_b763357e_273004cuda3std6ranges3__45__cpo4swapE:
	.zero		1
.L_10:


//--------------------- .nv.constant0._ZN7cutlass13device_kernelINS_4gemm6kernel13GemmUniversalIN4cute5tupleIJiiiiEEENS1_10collective13CollectiveMmaINS1_35MainloopSm100TmaUmmaWarpSpecializedILi32ELi2ELi4ENS5_IJNS4_1CILi2EEENSA_ILi1EEESC_EEEEENS5_IJNSA_ILi256EEENSA_ILi128EEENSA_ILi32EEEEEENS_12float_e4m3_tENS5_IJlSC_lEEESJ_SK_NS4_8TiledMMAINS4_8MMA_AtomIJNS4_10MMA_TraitsINS4_25SM100_MMA_F8F6F4_2x1SM_SSEJSJ_SJ_fSF_SG_NS4_17integral_constantINS4_4UMMA5MajorELSR_0EEESS_NSP_INSQ_7ScaleInELST_0EEESU_EEEEEENS4_6LayoutINS5_IJSC_SC_SC_EEENS5_IJNSA_ILi0EEESZ_SZ_EEEEENS5_IJNS4_10UnderscoreES12_S12_EEEEENS4_18SM100_TMA_2SM_LOADENS4_14ComposedLayoutINS4_7SwizzleILi1ELi4ELi3EEENS4_18smem_ptr_flag_bitsILi8EEENSX_INS5_IJNSA_ILi8EEESH_EEENS5_IJSH_SC_EEEEEEEvNS4_8identityES15_S1F_vS1G_EENS_8epilogue10collective18CollectiveEpilogueINS1I_23Sm100TmaWarpSpecializedILi2ELi2ELi64ELb0ELb0EEEJNS5_IJSG_SG_SH_EEENS5_IJNSX_ISG_SC_EENSX_INSA_ILi64EEESC_EEEEESJ_SK_SJ_SK_NS1I_6fusion15FusionCallbacksIS1M_NS1S_17LinearCombinationISJ_fSJ_fLNS_15FloatRoundStyleE2EEES1N_S1R_JEEENS4_5SM1004TMEM4LOAD26SM100_TMEM_LOAD_32dp32b64xENS4_13SM90_TMA_LOADENS16_INS17_ILi2ELi4ELi3EEES1A_NSX_INS5_IJS1B_S1P_EEENS5_IJS1P_SC_EEEEEEENS4_39AutoVectorizingCopyWithAssumedAlignmentILi128EEENS4_14SM90_TMA_STOREES27_S29_S29_EEEvvEEEEvNT_6ParamsE --------------------------
	.section	.nv.constant0._ZN7cutlass13device_kernelINS_4gemm6kernel13GemmUniversalIN4cute5tupleIJiiiiEEENS1_10collective13CollectiveMmaINS1_35MainloopSm100TmaUmmaWarpSpecializedILi32ELi2ELi4ENS5_IJNS4_1CILi2EEENSA_ILi1EEESC_EEEEENS5_IJNSA_ILi256EEENSA_ILi128EEENSA_ILi32EEEEEENS_12float_e4m3_tENS5_IJlSC_lEEESJ_SK_NS4_8TiledMMAINS4_8MMA_AtomIJNS4_10MMA_TraitsINS4_25SM100_MMA_F8F6F4_2x1SM_SSEJSJ_SJ_fSF_SG_NS4_17integral_constantINS4_4UMMA5MajorELSR_0EEESS_NSP_INSQ_7ScaleInELST_0EEESU_EEEEEENS4_6LayoutINS5_IJSC_SC_SC_EEENS5_IJNSA_ILi0EEESZ_SZ_EEEEENS5_IJNS4_10UnderscoreES12_S12_EEEEENS4_18SM100_TMA_2SM_LOADENS4_14ComposedLayoutINS4_7SwizzleILi1ELi4ELi3EEENS4_18smem_ptr_flag_bitsILi8EEENSX_INS5_IJNSA_ILi8EEESH_EEENS5_IJSH_SC_EEEEEEEvNS4_8identityES15_S1F_vS1G_EENS_8epilogue10collective18CollectiveEpilogueINS1I_23Sm100TmaWarpSpecializedILi2ELi2ELi64ELb0ELb0EEEJNS5_IJSG_SG_SH_EEENS5_IJNSX_ISG_SC_EENSX_INSA_ILi64EEESC_EEEEESJ_SK_SJ_SK_NS1I_6fusion15FusionCallbacksIS1M_NS1S_17LinearCombinationISJ_fSJ_fLNS_15FloatRoundStyleE2EEES1N_S1R_JEEENS4_5SM1004TMEM4LOAD26SM100_TMEM_LOAD_32dp32b64xENS4_13SM90_TMA_LOADENS16_INS17_ILi2ELi4ELi3EEES1A_NSX_INS5_IJS1B_S1P_EEENS5_IJS1P_SC_EEEEEEENS4_39AutoVectorizingCopyWithAssumedAlignmentILi128EEENS4_14SM90_TMA_STOREES27_S29_S29_EEEvvEEEEvNT_6ParamsE,"a",@progbits
	.sectionflags	@""
	.align	4
.nv.constant0._ZN7cutlass13device_kernelINS_4gemm6kernel13GemmUniversalIN4cute5tupleIJiiiiEEENS1_10collective13CollectiveMmaINS1_35MainloopSm100TmaUmmaWarpSpecializedILi32ELi2ELi4ENS5_IJNS4_1CILi2EEENSA_ILi1EEESC_EEEEENS5_IJNSA_ILi256EEENSA_ILi128EEENSA_ILi32EEEEEENS_12float_e4m3_tENS5_IJlSC_lEEESJ_SK_NS4_8TiledMMAINS4_8MMA_AtomIJNS4_10MMA_TraitsINS4_25SM100_MMA_F8F6F4_2x1SM_SSEJSJ_SJ_fSF_SG_NS4_17integral_constantINS4_4UMMA5MajorELSR_0EEESS_NSP_INSQ_7ScaleInELST_0EEESU_EEEEEENS4_6LayoutINS5_IJSC_SC_SC_EEENS5_IJNSA_ILi0EEESZ_SZ_EEEEENS5_IJNS4_10UnderscoreES12_S12_EEEEENS4_18SM100_TMA_2SM_LOADENS4_14ComposedLayoutINS4_7SwizzleILi1ELi4ELi3EEENS4_18smem_ptr_flag_bitsILi8EEENSX_INS5_IJNSA_ILi8EEESH_EEENS5_IJSH_SC_EEEEEEEvNS4_8identityES15_S1F_vS1G_EENS_8epilogue10collective18CollectiveEpilogueINS1I_23Sm100TmaWarpSpecializedILi2ELi2ELi64ELb0ELb0EEEJNS5_IJSG_SG_SH_EEENS5_IJNSX_ISG_SC_EENSX_INSA_ILi64EEESC_EEEEESJ_SK_SJ_SK_NS1I_6fusion15FusionCallbacksIS1M_NS1S_17LinearCombinationISJ_fSJ_fLNS_15FloatRoundStyleE2EEES1N_S1R_JEEENS4_5SM1004TMEM4LOAD26SM100_TMEM_LOAD_32dp32b64xENS4_13SM90_TMA_LOADENS16_INS17_ILi2ELi4ELi3EEES1A_NSX_INS5_IJS1B_S1P_EEENS5_IJS1P_SC_EEEEEEENS4_39AutoVectorizingCopyWithAssumedAlignmentILi128EEENS4_14SM90_TMA_STOREES27_S29_S29_EEEvvEEEEvNT_6ParamsE:
	.zero		2944


//--------------------- SYMBOLS --------------------------

	.type		.nv.reservedSmem.offset0,@object
	.size		.nv.reservedSmem.offset0,0x4
	.type		.nv.reservedSmem.cap,@object
	.size		.nv.reservedSmem.cap,0x4
	.type		__assertfail,@function
